//
// Generated by NVIDIA NVVM Compiler
//
// Compiler Build ID: CL-36424714
// Cuda compilation tools, release 13.0, V13.0.88
// Based on NVVM 20.0.0
//

.version 9.0
.target sm_100
.address_size 64

	// .globl	restrict_u

.visible .entry restrict_u(
	.param .u64 .ptr .align 1 restrict_u_param_0,
	.param .u64 .ptr .align 1 restrict_u_param_1,
	.param .u32 restrict_u_param_2,
	.param .u32 restrict_u_param_3
)
{
	.reg .pred 	%p<2>;
	.reg .b32 	%r<17>;
	.reg .b32 	%f<5>;
	.reg .b64 	%rd<11>;

	ld.param.u64 	%rd1, [restrict_u_param_0];
	ld.param.u64 	%rd2, [restrict_u_param_1];
	ld.param.u32 	%r4, [restrict_u_param_2];
	ld.param.u32 	%r3, [restrict_u_param_3];
	mov.u32 	%r5, %ctaid.x;
	mov.u32 	%r6, %ntid.x;
	mov.u32 	%r7, %tid.x;
	mad.lo.s32 	%r1, %r5, %r6, %r7;
	add.s32 	%r2, %r3, 1;
	mad.lo.s32 	%r8, %r4, %r3, %r4;
	setp.ge.s32 	%p1, %r1, %r8;
	@%p1 bra 	$L__BB0_2;
	cvta.to.global.u64 	%rd3, %rd1;
	cvta.to.global.u64 	%rd4, %rd2;
	div.s32 	%r9, %r1, %r2;
	mul.lo.s32 	%r10, %r9, %r2;
	sub.s32 	%r11, %r1, %r10;
	add.s32 	%r12, %r2, %r3;
	mul.lo.s32 	%r13, %r9, %r12;
	shl.b32 	%r14, %r13, 1;
	shl.b32 	%r15, %r11, 1;
	add.s32 	%r16, %r14, %r15;
	mul.wide.s32 	%rd5, %r16, 4;
	add.s64 	%rd6, %rd3, %rd5;
	ld.global.f32 	%f1, [%rd6];
	mul.wide.s32 	%rd7, %r12, 4;
	add.s64 	%rd8, %rd6, %rd7;
	ld.global.f32 	%f2, [%rd8];
	add.f32 	%f3, %f1, %f2;
	mul.f32 	%f4, %f3, 0f3F000000;
	mul.wide.s32 	%rd9, %r1, 4;
	add.s64 	%rd10, %rd4, %rd9;
	st.global.f32 	[%rd10], %f4;
$L__BB0_2:
	ret;

}
	// .globl	prolongate_u
.visible .entry prolongate_u(
	.param .u64 .ptr .align 1 prolongate_u_param_0,
	.param .u64 .ptr .align 1 prolongate_u_param_1,
	.param .u32 prolongate_u_param_2,
	.param .u32 prolongate_u_param_3
)
{
	.reg .pred 	%p<4>;
	.reg .b32 	%r<31>;
	.reg .b32 	%f<7>;
	.reg .b64 	%rd<17>;

	ld.param.u64 	%rd3, [prolongate_u_param_0];
	ld.param.u64 	%rd4, [prolongate_u_param_1];
	ld.param.u32 	%r7, [prolongate_u_param_2];
	ld.param.u32 	%r6, [prolongate_u_param_3];
	cvta.to.global.u64 	%rd1, %rd4;
	cvta.to.global.u64 	%rd2, %rd3;
	mov.u32 	%r8, %ctaid.x;
	mov.u32 	%r9, %ntid.x;
	mov.u32 	%r10, %tid.x;
	mad.lo.s32 	%r1, %r8, %r9, %r10;
	add.s32 	%r2, %r6, 1;
	mad.lo.s32 	%r11, %r7, %r6, %r7;
	setp.ge.s32 	%p1, %r1, %r11;
	@%p1 bra 	$L__BB1_6;
	div.s32 	%r12, %r1, %r2;
	mul.lo.s32 	%r13, %r12, %r2;
	sub.s32 	%r14, %r1, %r13;
	shr.u32 	%r15, %r12, 31;
	add.s32 	%r16, %r12, %r15;
	shr.s32 	%r3, %r16, 1;
	shr.u32 	%r17, %r14, 31;
	add.s32 	%r18, %r14, %r17;
	shr.s32 	%r4, %r18, 1;
	and.b32  	%r19, %r14, 1;
	setp.eq.b32 	%p2, %r19, 1;
	@%p2 bra 	$L__BB1_3;
	shr.u32 	%r26, %r6, 31;
	add.s32 	%r27, %r6, %r26;
	shr.s32 	%r28, %r27, 1;
	mad.lo.s32 	%r29, %r3, %r28, %r3;
	add.s32 	%r30, %r29, %r4;
	mul.wide.s32 	%rd13, %r30, 4;
	add.s64 	%rd14, %rd2, %rd13;
	ld.global.f32 	%f6, [%rd14];
	mul.wide.s32 	%rd15, %r1, 4;
	add.s64 	%rd16, %rd1, %rd15;
	st.global.f32 	[%rd16], %f6;
	bra.uni 	$L__BB1_6;
$L__BB1_3:
	shr.u32 	%r20, %r6, 31;
	add.s32 	%r21, %r6, %r20;
	shr.s32 	%r5, %r21, 1;
	setp.ge.s32 	%p3, %r4, %r5;
	@%p3 bra 	$L__BB1_5;
	mad.lo.s32 	%r24, %r3, %r5, %r3;
	add.s32 	%r25, %r24, %r4;
	mul.wide.s32 	%rd9, %r25, 4;
	add.s64 	%rd10, %rd2, %rd9;
	ld.global.f32 	%f2, [%rd10];
	ld.global.f32 	%f3, [%rd10+4];
	add.f32 	%f4, %f2, %f3;
	mul.f32 	%f5, %f4, 0f3F000000;
	mul.wide.s32 	%rd11, %r1, 4;
	add.s64 	%rd12, %rd1, %rd11;
	st.global.f32 	[%rd12], %f5;
	bra.uni 	$L__BB1_6;
$L__BB1_5:
	mad.lo.s32 	%r22, %r3, %r5, %r3;
	add.s32 	%r23, %r22, %r4;
	mul.wide.s32 	%rd5, %r23, 4;
	add.s64 	%rd6, %rd2, %rd5;
	ld.global.f32 	%f1, [%rd6];
	mul.wide.s32 	%rd7, %r1, 4;
	add.s64 	%rd8, %rd1, %rd7;
	st.global.f32 	[%rd8], %f1;
$L__BB1_6:
	ret;

}
	// .globl	restrict_cell_centered
.visible .entry restrict_cell_centered(
	.param .u64 .ptr .align 1 restrict_cell_centered_param_0,
	.param .u64 .ptr .align 1 restrict_cell_centered_param_1,
	.param .u32 restrict_cell_centered_param_2,
	.param .u32 restrict_cell_centered_param_3
)
{
	.reg .pred 	%p<2>;
	.reg .b32 	%r<16>;
	.reg .b32 	%f<9>;
	.reg .b64 	%rd<11>;

	ld.param.u64 	%rd1, [restrict_cell_centered_param_0];
	ld.param.u64 	%rd2, [restrict_cell_centered_param_1];
	ld.param.u32 	%r3, [restrict_cell_centered_param_2];
	ld.param.u32 	%r2, [restrict_cell_centered_param_3];
	mov.u32 	%r4, %ctaid.x;
	mov.u32 	%r5, %ntid.x;
	mov.u32 	%r6, %tid.x;
	mad.lo.s32 	%r1, %r4, %r5, %r6;
	mul.lo.s32 	%r7, %r2, %r3;
	setp.ge.s32 	%p1, %r1, %r7;
	@%p1 bra 	$L__BB2_2;
	cvta.to.global.u64 	%rd3, %rd1;
	cvta.to.global.u64 	%rd4, %rd2;
	div.s32 	%r8, %r1, %r2;
	mul.lo.s32 	%r9, %r8, %r2;
	sub.s32 	%r10, %r1, %r9;
	shl.b32 	%r11, %r2, 1;
	mul.lo.s32 	%r12, %r8, %r11;
	shl.b32 	%r13, %r12, 1;
	shl.b32 	%r14, %r10, 1;
	add.s32 	%r15, %r13, %r14;
	mul.wide.s32 	%rd5, %r15, 4;
	add.s64 	%rd6, %rd3, %rd5;
	ld.global.f32 	%f1, [%rd6];
	ld.global.f32 	%f2, [%rd6+4];
	add.f32 	%f3, %f1, %f2;
	mul.wide.s32 	%rd7, %r11, 4;
	add.s64 	%rd8, %rd6, %rd7;
	ld.global.f32 	%f4, [%rd8];
	add.f32 	%f5, %f3, %f4;
	ld.global.f32 	%f6, [%rd8+4];
	add.f32 	%f7, %f5, %f6;
	mul.f32 	%f8, %f7, 0f3E800000;
	mul.wide.s32 	%rd9, %r1, 4;
	add.s64 	%rd10, %rd4, %rd9;
	st.global.f32 	[%rd10], %f8;
$L__BB2_2:
	ret;

}
	// .globl	restrict_max_pool
.visible .entry restrict_max_pool(
	.param .u64 .ptr .align 1 restrict_max_pool_param_0,
	.param .u64 .ptr .align 1 restrict_max_pool_param_1,
	.param .u32 restrict_max_pool_param_2,
	.param .u32 restrict_max_pool_param_3
)
{
	.reg .pred 	%p<2>;
	.reg .b32 	%r<16>;
	.reg .b32 	%f<8>;
	.reg .b64 	%rd<11>;

	ld.param.u64 	%rd1, [restrict_max_pool_param_0];
	ld.param.u64 	%rd2, [restrict_max_pool_param_1];
	ld.param.u32 	%r3, [restrict_max_pool_param_2];
	ld.param.u32 	%r2, [restrict_max_pool_param_3];
	mov.u32 	%r4, %ctaid.x;
	mov.u32 	%r5, %ntid.x;
	mov.u32 	%r6, %tid.x;
	mad.lo.s32 	%r1, %r4, %r5, %r6;
	mul.lo.s32 	%r7, %r2, %r3;
	setp.ge.s32 	%p1, %r1, %r7;
	@%p1 bra 	$L__BB3_2;
	cvta.to.global.u64 	%rd3, %rd1;
	cvta.to.global.u64 	%rd4, %rd2;
	div.s32 	%r8, %r1, %r2;
	mul.lo.s32 	%r9, %r8, %r2;
	sub.s32 	%r10, %r1, %r9;
	shl.b32 	%r11, %r2, 1;
	mul.lo.s32 	%r12, %r8, %r11;
	shl.b32 	%r13, %r12, 1;
	shl.b32 	%r14, %r10, 1;
	add.s32 	%r15, %r13, %r14;
	mul.wide.s32 	%rd5, %r15, 4;
	add.s64 	%rd6, %rd3, %rd5;
	ld.global.f32 	%f1, [%rd6];
	ld.global.f32 	%f2, [%rd6+4];
	mul.wide.s32 	%rd7, %r11, 4;
	add.s64 	%rd8, %rd6, %rd7;
	ld.global.f32 	%f3, [%rd8];
	ld.global.f32 	%f4, [%rd8+4];
	max.f32 	%f5, %f1, %f2;
	max.f32 	%f6, %f3, %f4;
	max.f32 	%f7, %f5, %f6;
	mul.wide.s32 	%rd9, %r1, 4;
	add.s64 	%rd10, %rd4, %rd9;
	st.global.f32 	[%rd10], %f7;
$L__BB3_2:
	ret;

}
	// .globl	prolongate_cell_centered
.visible .entry prolongate_cell_centered(
	.param .u64 .ptr .align 1 prolongate_cell_centered_param_0,
	.param .u64 .ptr .align 1 prolongate_cell_centered_param_1,
	.param .u32 prolongate_cell_centered_param_2,
	.param .u32 prolongate_cell_centered_param_3
)
{
	.reg .pred 	%p<2>;
	.reg .b32 	%r<21>;
	.reg .b32 	%f<2>;
	.reg .b64 	%rd<9>;

	ld.param.u64 	%rd1, [prolongate_cell_centered_param_0];
	ld.param.u64 	%rd2, [prolongate_cell_centered_param_1];
	ld.param.u32 	%r3, [prolongate_cell_centered_param_2];
	ld.param.u32 	%r2, [prolongate_cell_centered_param_3];
	mov.u32 	%r4, %ctaid.x;
	mov.u32 	%r5, %ntid.x;
	mov.u32 	%r6, %tid.x;
	mad.lo.s32 	%r1, %r4, %r5, %r6;
	mul.lo.s32 	%r7, %r2, %r3;
	setp.ge.s32 	%p1, %r1, %r7;
	@%p1 bra 	$L__BB4_2;
	cvta.to.global.u64 	%rd3, %rd1;
	cvta.to.global.u64 	%rd4, %rd2;
	div.s32 	%r8, %r1, %r2;
	mul.lo.s32 	%r9, %r8, %r2;
	sub.s32 	%r10, %r1, %r9;
	shr.u32 	%r11, %r8, 31;
	add.s32 	%r12, %r8, %r11;
	shr.s32 	%r13, %r12, 1;
	shr.u32 	%r14, %r10, 31;
	add.s32 	%r15, %r10, %r14;
	shr.s32 	%r16, %r15, 1;
	shr.u32 	%r17, %r2, 31;
	add.s32 	%r18, %r2, %r17;
	shr.s32 	%r19, %r18, 1;
	mad.lo.s32 	%r20, %r13, %r19, %r16;
	mul.wide.s32 	%rd5, %r20, 4;
	add.s64 	%rd6, %rd3, %rd5;
	ld.global.f32 	%f1, [%rd6];
	mul.wide.s32 	%rd7, %r1, 4;
	add.s64 	%rd8, %rd4, %rd7;
	st.global.f32 	[%rd8], %f1;
$L__BB4_2:
	ret;

}
	// .globl	restrict_v
.visible .entry restrict_v(
	.param .u64 .ptr .align 1 restrict_v_param_0,
	.param .u64 .ptr .align 1 restrict_v_param_1,
	.param .u32 restrict_v_param_2,
	.param .u32 restrict_v_param_3
)
{
	.reg .pred 	%p<2>;
	.reg .b32 	%r<14>;
	.reg .b32 	%f<5>;
	.reg .b64 	%rd<9>;

	ld.param.u64 	%rd1, [restrict_v_param_0];
	ld.param.u64 	%rd2, [restrict_v_param_1];
	ld.param.u32 	%r3, [restrict_v_param_2];
	ld.param.u32 	%r2, [restrict_v_param_3];
	mov.u32 	%r4, %ctaid.x;
	mov.u32 	%r5, %ntid.x;
	mov.u32 	%r6, %tid.x;
	mad.lo.s32 	%r1, %r4, %r5, %r6;
	mad.lo.s32 	%r7, %r2, %r3, %r2;
	setp.ge.s32 	%p1, %r1, %r7;
	@%p1 bra 	$L__BB5_2;
	cvta.to.global.u64 	%rd3, %rd1;
	cvta.to.global.u64 	%rd4, %rd2;
	div.s32 	%r8, %r1, %r2;
	mul.lo.s32 	%r9, %r2, %r8;
	sub.s32 	%r10, %r1, %r9;
	shl.b32 	%r11, %r9, 2;
	shl.b32 	%r12, %r10, 1;
	add.s32 	%r13, %r12, %r11;
	mul.wide.s32 	%rd5, %r13, 4;
	add.s64 	%rd6, %rd3, %rd5;
	ld.global.f32 	%f1, [%rd6];
	ld.global.f32 	%f2, [%rd6+4];
	add.f32 	%f3, %f1, %f2;
	mul.f32 	%f4, %f3, 0f3F000000;
	mul.wide.s32 	%rd7, %r1, 4;
	add.s64 	%rd8, %rd4, %rd7;
	st.global.f32 	[%rd8], %f4;
$L__BB5_2:
	ret;

}
	// .globl	prolongate_v
.visible .entry prolongate_v(
	.param .u64 .ptr .align 1 prolongate_v_param_0,
	.param .u64 .ptr .align 1 prolongate_v_param_1,
	.param .u32 prolongate_v_param_2,
	.param .u32 prolongate_v_param_3
)
{
	.reg .pred 	%p<4>;
	.reg .b32 	%r<33>;
	.reg .b32 	%f<7>;
	.reg .b64 	%rd<19>;

	ld.param.u64 	%rd3, [prolongate_v_param_0];
	ld.param.u64 	%rd4, [prolongate_v_param_1];
	ld.param.u32 	%r4, [prolongate_v_param_2];
	ld.param.u32 	%r5, [prolongate_v_param_3];
	cvta.to.global.u64 	%rd1, %rd4;
	cvta.to.global.u64 	%rd2, %rd3;
	mov.u32 	%r6, %ctaid.x;
	mov.u32 	%r7, %ntid.x;
	mov.u32 	%r8, %tid.x;
	mad.lo.s32 	%r1, %r6, %r7, %r8;
	mad.lo.s32 	%r9, %r5, %r4, %r5;
	setp.ge.s32 	%p1, %r1, %r9;
	@%p1 bra 	$L__BB6_6;
	div.s32 	%r10, %r1, %r5;
	mul.lo.s32 	%r11, %r10, %r5;
	sub.s32 	%r12, %r1, %r11;
	shr.u32 	%r13, %r10, 31;
	add.s32 	%r14, %r10, %r13;
	shr.s32 	%r2, %r14, 1;
	shr.u32 	%r15, %r12, 31;
	add.s32 	%r16, %r12, %r15;
	shr.s32 	%r3, %r16, 1;
	and.b32  	%r17, %r10, 1;
	setp.eq.b32 	%p2, %r17, 1;
	@%p2 bra 	$L__BB6_3;
	shr.u32 	%r29, %r5, 31;
	add.s32 	%r30, %r5, %r29;
	shr.s32 	%r31, %r30, 1;
	mad.lo.s32 	%r32, %r2, %r31, %r3;
	mul.wide.s32 	%rd15, %r32, 4;
	add.s64 	%rd16, %rd2, %rd15;
	ld.global.f32 	%f6, [%rd16];
	mul.wide.s32 	%rd17, %r1, 4;
	add.s64 	%rd18, %rd1, %rd17;
	st.global.f32 	[%rd18], %f6;
	bra.uni 	$L__BB6_6;
$L__BB6_3:
	shr.u32 	%r18, %r4, 31;
	add.s32 	%r19, %r4, %r18;
	shr.s32 	%r20, %r19, 1;
	setp.ge.s32 	%p3, %r2, %r20;
	@%p3 bra 	$L__BB6_5;
	shr.u32 	%r25, %r5, 31;
	add.s32 	%r26, %r5, %r25;
	shr.s32 	%r27, %r26, 1;
	mad.lo.s32 	%r28, %r2, %r27, %r3;
	mul.wide.s32 	%rd9, %r28, 4;
	add.s64 	%rd10, %rd2, %rd9;
	ld.global.f32 	%f2, [%rd10];
	mul.wide.s32 	%rd11, %r27, 4;
	add.s64 	%rd12, %rd10, %rd11;
	ld.global.f32 	%f3, [%rd12];
	add.f32 	%f4, %f2, %f3;
	mul.f32 	%f5, %f4, 0f3F000000;
	mul.wide.s32 	%rd13, %r1, 4;
	add.s64 	%rd14, %rd1, %rd13;
	st.global.f32 	[%rd14], %f5;
	bra.uni 	$L__BB6_6;
$L__BB6_5:
	shr.u32 	%r21, %r5, 31;
	add.s32 	%r22, %r5, %r21;
	shr.s32 	%r23, %r22, 1;
	mad.lo.s32 	%r24, %r2, %r23, %r3;
	mul.wide.s32 	%rd5, %r24, 4;
	add.s64 	%rd6, %rd2, %rd5;
	ld.global.f32 	%f1, [%rd6];
	mul.wide.s32 	%rd7, %r1, 4;
	add.s64 	%rd8, %rd1, %rd7;
	st.global.f32 	[%rd8], %f1;
$L__BB6_6:
	ret;

}
	// .globl	prolongate_u_smooth
.visible .entry prolongate_u_smooth(
	.param .u64 .ptr .align 1 prolongate_u_smooth_param_0,
	.param .u64 .ptr .align 1 prolongate_u_smooth_param_1,
	.param .u32 prolongate_u_smooth_param_2,
	.param .u32 prolongate_u_smooth_param_3
)
{
	.reg .pred 	%p<2>;
	.reg .b32 	%r<31>;
	.reg .b32 	%f<29>;
	.reg .b64 	%rd<15>;

	ld.param.u64 	%rd1, [prolongate_u_smooth_param_0];
	ld.param.u64 	%rd2, [prolongate_u_smooth_param_1];
	ld.param.u32 	%r3, [prolongate_u_smooth_param_2];
	ld.param.u32 	%r4, [prolongate_u_smooth_param_3];
	mov.u32 	%r5, %ctaid.x;
	mov.u32 	%r6, %ntid.x;
	mov.u32 	%r7, %tid.x;
	mad.lo.s32 	%r1, %r5, %r6, %r7;
	add.s32 	%r2, %r4, 1;
	mad.lo.s32 	%r8, %r3, %r4, %r3;
	setp.ge.s32 	%p1, %r1, %r8;
	@%p1 bra 	$L__BB7_2;
	cvta.to.global.u64 	%rd3, %rd1;
	cvta.to.global.u64 	%rd4, %rd2;
	div.s32 	%r9, %r1, %r2;
	mul.lo.s32 	%r10, %r9, %r2;
	sub.s32 	%r11, %r1, %r10;
	shr.u32 	%r12, %r3, 31;
	add.s32 	%r13, %r3, %r12;
	shr.s32 	%r14, %r13, 1;
	shr.u32 	%r15, %r4, 31;
	add.s32 	%r16, %r4, %r15;
	shr.s32 	%r17, %r16, 1;
	cvt.rn.f32.s32 	%f1, %r9;
	add.f32 	%f2, %f1, 0fBF000000;
	mul.f32 	%f3, %f2, 0f3F000000;
	cvt.rn.f32.s32 	%f4, %r11;
	mul.f32 	%f5, %f4, 0f3F000000;
	add.s32 	%r18, %r14, -1;
	cvt.rn.f32.s32 	%f6, %r18;
	min.f32 	%f7, %f3, %f6;
	max.f32 	%f8, %f7, 0f00000000;
	cvt.rn.f32.s32 	%f9, %r17;
	min.f32 	%f10, %f5, %f9;
	max.f32 	%f11, %f10, 0f00000000;
	cvt.rzi.s32.f32 	%r19, %f8;
	cvt.rzi.s32.f32 	%r20, %f11;
	add.s32 	%r21, %r19, 1;
	min.s32 	%r22, %r21, %r18;
	add.s32 	%r23, %r20, 1;
	min.s32 	%r24, %r23, %r17;
	cvt.rn.f32.s32 	%f12, %r19;
	sub.f32 	%f13, %f8, %f12;
	cvt.rn.f32.s32 	%f14, %r20;
	sub.f32 	%f15, %f11, %f14;
	mad.lo.s32 	%r25, %r19, %r17, %r19;
	add.s32 	%r26, %r25, %r20;
	mul.wide.s32 	%rd5, %r26, 4;
	add.s64 	%rd6, %rd3, %rd5;
	ld.global.f32 	%f16, [%rd6];
	add.s32 	%r27, %r24, %r25;
	mul.wide.s32 	%rd7, %r27, 4;
	add.s64 	%rd8, %rd3, %rd7;
	ld.global.f32 	%f17, [%rd8];
	mad.lo.s32 	%r28, %r22, %r17, %r22;
	add.s32 	%r29, %r28, %r20;
	mul.wide.s32 	%rd9, %r29, 4;
	add.s64 	%rd10, %rd3, %rd9;
	ld.global.f32 	%f18, [%rd10];
	add.s32 	%r30, %r28, %r24;
	mul.wide.s32 	%rd11, %r30, 4;
	add.s64 	%rd12, %rd3, %rd11;
	ld.global.f32 	%f19, [%rd12];
	mov.f32 	%f20, 0f3F800000;
	sub.f32 	%f21, %f20, %f13;
	sub.f32 	%f22, %f20, %f15;
	mul.f32 	%f23, %f16, %f22;
	fma.rn.f32 	%f24, %f17, %f15, %f23;
	mul.f32 	%f25, %f18, %f22;
	fma.rn.f32 	%f26, %f19, %f15, %f25;
	mul.f32 	%f27, %f13, %f26;
	fma.rn.f32 	%f28, %f21, %f24, %f27;
	mul.wide.s32 	%rd13, %r1, 4;
	add.s64 	%rd14, %rd4, %rd13;
	st.global.f32 	[%rd14], %f28;
$L__BB7_2:
	ret;

}
	// .globl	prolongate_v_smooth
.visible .entry prolongate_v_smooth(
	.param .u64 .ptr .align 1 prolongate_v_smooth_param_0,
	.param .u64 .ptr .align 1 prolongate_v_smooth_param_1,
	.param .u32 prolongate_v_smooth_param_2,
	.param .u32 prolongate_v_smooth_param_3
)
{
	.reg .pred 	%p<2>;
	.reg .b32 	%r<30>;
	.reg .b32 	%f<29>;
	.reg .b64 	%rd<15>;

	ld.param.u64 	%rd1, [prolongate_v_smooth_param_0];
	ld.param.u64 	%rd2, [prolongate_v_smooth_param_1];
	ld.param.u32 	%r2, [prolongate_v_smooth_param_2];
	ld.param.u32 	%r3, [prolongate_v_smooth_param_3];
	mov.u32 	%r4, %ctaid.x;
	mov.u32 	%r5, %ntid.x;
	mov.u32 	%r6, %tid.x;
	mad.lo.s32 	%r1, %r4, %r5, %r6;
	mad.lo.s32 	%r7, %r3, %r2, %r3;
	setp.ge.s32 	%p1, %r1, %r7;
	@%p1 bra 	$L__BB8_2;
	cvta.to.global.u64 	%rd3, %rd1;
	cvta.to.global.u64 	%rd4, %rd2;
	div.s32 	%r8, %r1, %r3;
	mul.lo.s32 	%r9, %r8, %r3;
	sub.s32 	%r10, %r1, %r9;
	shr.u32 	%r11, %r2, 31;
	add.s32 	%r12, %r2, %r11;
	shr.s32 	%r13, %r12, 1;
	shr.u32 	%r14, %r3, 31;
	add.s32 	%r15, %r3, %r14;
	shr.s32 	%r16, %r15, 1;
	cvt.rn.f32.s32 	%f1, %r8;
	mul.f32 	%f2, %f1, 0f3F000000;
	cvt.rn.f32.s32 	%f3, %r10;
	add.f32 	%f4, %f3, 0fBF000000;
	mul.f32 	%f5, %f4, 0f3F000000;
	cvt.rn.f32.s32 	%f6, %r13;
	min.f32 	%f7, %f2, %f6;
	max.f32 	%f8, %f7, 0f00000000;
	add.s32 	%r17, %r16, -1;
	cvt.rn.f32.s32 	%f9, %r17;
	min.f32 	%f10, %f5, %f9;
	max.f32 	%f11, %f10, 0f00000000;
	cvt.rzi.s32.f32 	%r18, %f8;
	cvt.rzi.s32.f32 	%r19, %f11;
	add.s32 	%r20, %r18, 1;
	min.s32 	%r21, %r20, %r13;
	add.s32 	%r22, %r19, 1;
	min.s32 	%r23, %r22, %r17;
	cvt.rn.f32.s32 	%f12, %r18;
	sub.f32 	%f13, %f8, %f12;
	cvt.rn.f32.s32 	%f14, %r19;
	sub.f32 	%f15, %f11, %f14;
	mul.lo.s32 	%r24, %r18, %r16;
	add.s32 	%r25, %r19, %r24;
	mul.wide.s32 	%rd5, %r25, 4;
	add.s64 	%rd6, %rd3, %rd5;
	ld.global.f32 	%f16, [%rd6];
	add.s32 	%r26, %r23, %r24;
	mul.wide.s32 	%rd7, %r26, 4;
	add.s64 	%rd8, %rd3, %rd7;
	ld.global.f32 	%f17, [%rd8];
	mul.lo.s32 	%r27, %r21, %r16;
	add.s32 	%r28, %r27, %r19;
	mul.wide.s32 	%rd9, %r28, 4;
	add.s64 	%rd10, %rd3, %rd9;
	ld.global.f32 	%f18, [%rd10];
	add.s32 	%r29, %r23, %r27;
	mul.wide.s32 	%rd11, %r29, 4;
	add.s64 	%rd12, %rd3, %rd11;
	ld.global.f32 	%f19, [%rd12];
	mov.f32 	%f20, 0f3F800000;
	sub.f32 	%f21, %f20, %f13;
	sub.f32 	%f22, %f20, %f15;
	mul.f32 	%f23, %f16, %f22;
	fma.rn.f32 	%f24, %f17, %f15, %f23;
	mul.f32 	%f25, %f18, %f22;
	fma.rn.f32 	%f26, %f19, %f15, %f25;
	mul.f32 	%f27, %f13, %f26;
	fma.rn.f32 	%f28, %f21, %f24, %f27;
	mul.wide.s32 	%rd13, %r1, 4;
	add.s64 	%rd14, %rd4, %rd13;
	st.global.f32 	[%rd14], %f28;
$L__BB8_2:
	ret;

}
	// .globl	prolongate_H_smooth
.visible .entry prolongate_H_smooth(
	.param .u64 .ptr .align 1 prolongate_H_smooth_param_0,
	.param .u64 .ptr .align 1 prolongate_H_smooth_param_1,
	.param .u32 prolongate_H_smooth_param_2,
	.param .u32 prolongate_H_smooth_param_3
)
{
	.reg .pred 	%p<2>;
	.reg .b32 	%r<31>;
	.reg .b32 	%f<30>;
	.reg .b64 	%rd<15>;

	ld.param.u64 	%rd1, [prolongate_H_smooth_param_0];
	ld.param.u64 	%rd2, [prolongate_H_smooth_param_1];
	ld.param.u32 	%r2, [prolongate_H_smooth_param_2];
	ld.param.u32 	%r3, [prolongate_H_smooth_param_3];
	mov.u32 	%r4, %ctaid.x;
	mov.u32 	%r5, %ntid.x;
	mov.u32 	%r6, %tid.x;
	mad.lo.s32 	%r1, %r4, %r5, %r6;
	mul.lo.s32 	%r7, %r3, %r2;
	setp.ge.s32 	%p1, %r1, %r7;
	@%p1 bra 	$L__BB9_2;
	cvta.to.global.u64 	%rd3, %rd1;
	cvta.to.global.u64 	%rd4, %rd2;
	div.s32 	%r8, %r1, %r3;
	mul.lo.s32 	%r9, %r8, %r3;
	sub.s32 	%r10, %r1, %r9;
	shr.u32 	%r11, %r2, 31;
	add.s32 	%r12, %r2, %r11;
	shr.s32 	%r13, %r12, 1;
	shr.u32 	%r14, %r3, 31;
	add.s32 	%r15, %r3, %r14;
	shr.s32 	%r16, %r15, 1;
	cvt.rn.f32.s32 	%f1, %r8;
	add.f32 	%f2, %f1, 0fBF000000;
	mul.f32 	%f3, %f2, 0f3F000000;
	cvt.rn.f32.s32 	%f4, %r10;
	add.f32 	%f5, %f4, 0fBF000000;
	mul.f32 	%f6, %f5, 0f3F000000;
	add.s32 	%r17, %r13, -1;
	cvt.rn.f32.s32 	%f7, %r17;
	min.f32 	%f8, %f3, %f7;
	max.f32 	%f9, %f8, 0f00000000;
	add.s32 	%r18, %r16, -1;
	cvt.rn.f32.s32 	%f10, %r18;
	min.f32 	%f11, %f6, %f10;
	max.f32 	%f12, %f11, 0f00000000;
	cvt.rzi.s32.f32 	%r19, %f9;
	cvt.rzi.s32.f32 	%r20, %f12;
	add.s32 	%r21, %r19, 1;
	min.s32 	%r22, %r21, %r17;
	add.s32 	%r23, %r20, 1;
	min.s32 	%r24, %r23, %r18;
	cvt.rn.f32.s32 	%f13, %r19;
	sub.f32 	%f14, %f9, %f13;
	cvt.rn.f32.s32 	%f15, %r20;
	sub.f32 	%f16, %f12, %f15;
	mul.lo.s32 	%r25, %r19, %r16;
	add.s32 	%r26, %r25, %r20;
	mul.wide.s32 	%rd5, %r26, 4;
	add.s64 	%rd6, %rd3, %rd5;
	ld.global.f32 	%f17, [%rd6];
	add.s32 	%r27, %r24, %r25;
	mul.wide.s32 	%rd7, %r27, 4;
	add.s64 	%rd8, %rd3, %rd7;
	ld.global.f32 	%f18, [%rd8];
	mul.lo.s32 	%r28, %r22, %r16;
	add.s32 	%r29, %r28, %r20;
	mul.wide.s32 	%rd9, %r29, 4;
	add.s64 	%rd10, %rd3, %rd9;
	ld.global.f32 	%f19, [%rd10];
	add.s32 	%r30, %r28, %r24;
	mul.wide.s32 	%rd11, %r30, 4;
	add.s64 	%rd12, %rd3, %rd11;
	ld.global.f32 	%f20, [%rd12];
	mov.f32 	%f21, 0f3F800000;
	sub.f32 	%f22, %f21, %f14;
	sub.f32 	%f23, %f21, %f16;
	mul.f32 	%f24, %f17, %f23;
	fma.rn.f32 	%f25, %f18, %f16, %f24;
	mul.f32 	%f26, %f19, %f23;
	fma.rn.f32 	%f27, %f20, %f16, %f26;
	mul.f32 	%f28, %f14, %f27;
	fma.rn.f32 	%f29, %f22, %f25, %f28;
	mul.wide.s32 	%rd13, %r1, 4;
	add.s64 	%rd14, %rd4, %rd13;
	st.global.f32 	[%rd14], %f29;
$L__BB9_2:
	ret;

}


// ===== COMPILED SASS (sm_100) =====

	.target	sm_100

	.elftype	@"ET_EXEC"


//--------------------- .note.nv.tkinfo           --------------------------
	.section	.note.nv.tkinfo,"",@"SHT_NOTE"
	.sectionflags	@"SHF_NOTE_NV_TKINFO"
	.tkinfo
        /*0018*/ 	.word	0x00000002
        /*0030*/ 	.string	""
        /*0030*/ 	.string	"ptxas"
        /*0030*/ 	.string	"Cuda compilation tools, release 13.0, V13.0.88"
        /*0030*/ 	.string	"Build cuda_13.0.r13.0/compiler.36424714_0"
        /*0030*/ 	.string	"-arch sm_100 -m 64 "



//--------------------- .note.nv.cuinfo           --------------------------
	.section	.note.nv.cuinfo,"",@"SHT_NOTE"
	.sectionflags	@"SHF_NOTE_NV_CUINFO"
        /*0018*/ 	.short	0x0002
        /*001a*/ 	.short	0x0064
        /*001c*/ 	.short	0x0082
	.zero		2


//--------------------- .nv.info                  --------------------------
	.section	.nv.info,"",@"SHT_CUDA_INFO"
	.align	4


	//----- nvinfo : EIATTR_REGCOUNT
	.align		4
        /*0000*/ 	.byte	0x04, 0x2f
        /*0002*/ 	.short	(.L_1 - .L_0)
	.align		4
.L_0:
        /*0004*/ 	.word	index@(restrict_u)
        /*0008*/ 	.word	0x0000000e


	//----- nvinfo : EIATTR_FRAME_SIZE
	.align		4
.L_1:
        /*000c*/ 	.byte	0x04, 0x11
        /*000e*/ 	.short	(.L_3 - .L_2)
	.align		4
.L_2:
        /*0010*/ 	.word	index@(restrict_u)
        /*0014*/ 	.word	0x00000000


	//----- nvinfo : EIATTR_REGCOUNT
	.align		4
.L_3:
        /*0018*/ 	.byte	0x04, 0x2f
        /*001a*/ 	.short	(.L_5 - .L_4)
	.align		4
.L_4:
        /*001c*/ 	.word	index@(prolongate_u)
        /*0020*/ 	.word	0x0000000e


	//----- nvinfo : EIATTR_FRAME_SIZE
	.align		4
.L_5:
        /*0024*/ 	.byte	0x04, 0x11
        /*0026*/ 	.short	(.L_7 - .L_6)
	.align		4
.L_6:
        /*0028*/ 	.word	index@(prolongate_u)
        /*002c*/ 	.word	0x00000000


	//----- nvinfo : EIATTR_REGCOUNT
	.align		4
.L_7:
        /*0030*/ 	.byte	0x04, 0x2f
        /*0032*/ 	.short	(.L_9 - .L_8)
	.align		4
.L_8:
        /*0034*/ 	.word	index@(restrict_cell_centered)
        /*0038*/ 	.word	0x00000010


	//----- nvinfo : EIATTR_FRAME_SIZE
	.align		4
.L_9:
        /*003c*/ 	.byte	0x04, 0x11
        /*003e*/ 	.short	(.L_11 - .L_10)
	.align		4
.L_10:
        /*0040*/ 	.word	index@(restrict_cell_centered)
        /*0044*/ 	.word	0x00000000


	//----- nvinfo : EIATTR_REGCOUNT
	.align		4
.L_11:
        /*0048*/ 	.byte	0x04, 0x2f
        /*004a*/ 	.short	(.L_13 - .L_12)
	.align		4
.L_12:
        /*004c*/ 	.word	index@(restrict_max_pool)
        /*0050*/ 	.word	0x0000000e


	//----- nvinfo : EIATTR_FRAME_SIZE
	.align		4
.L_13:
        /*0054*/ 	.byte	0x04, 0x11
        /*0056*/ 	.short	(.L_15 - .L_14)
	.align		4
.L_14:
        /*0058*/ 	.word	index@(restrict_max_pool)
        /*005c*/ 	.word	0x00000000


	//----- nvinfo : EIATTR_REGCOUNT
	.align		4
.L_15:
        /*0060*/ 	.byte	0x04, 0x2f
        /*0062*/ 	.short	(.L_17 - .L_16)
	.align		4
.L_16:
        /*0064*/ 	.word	index@(prolongate_cell_centered)
        /*0068*/ 	.word	0x0000000c


	//----- nvinfo : EIATTR_FRAME_SIZE
	.align		4
.L_17:
        /*006c*/ 	.byte	0x04, 0x11
        /*006e*/ 	.short	(.L_19 - .L_18)
	.align		4
.L_18:
        /*0070*/ 	.word	index@(prolongate_cell_centered)
        /*0074*/ 	.word	0x00000000


	//----- nvinfo : EIATTR_REGCOUNT
	.align		4
.L_19:
        /*0078*/ 	.byte	0x04, 0x2f
        /*007a*/ 	.short	(.L_21 - .L_20)
	.align		4
.L_20:
        /*007c*/ 	.word	index@(restrict_v)
        /*0080*/ 	.word	0x0000000c


	//----- nvinfo : EIATTR_FRAME_SIZE
	.align		4
.L_21:
        /*0084*/ 	.byte	0x04, 0x11
        /*0086*/ 	.short	(.L_23 - .L_22)
	.align		4
.L_22:
        /*0088*/ 	.word	index@(restrict_v)
        /*008c*/ 	.word	0x00000000


	//----- nvinfo : EIATTR_REGCOUNT
	.align		4
.L_23:
        /*0090*/ 	.byte	0x04, 0x2f
        /*0092*/ 	.short	(.L_25 - .L_24)
	.align		4
.L_24:
        /*0094*/ 	.word	index@(prolongate_v)
        /*0098*/ 	.word	0x0000000c


	//----- nvinfo : EIATTR_FRAME_SIZE
	.align		4
.L_25:
        /*009c*/ 	.byte	0x04, 0x11
        /*009e*/ 	.short	(.L_27 - .L_26)
	.align		4
.L_26:
        /*00a0*/ 	.word	index@(prolongate_v)
        /*00a4*/ 	.word	0x00000000


	//----- nvinfo : EIATTR_REGCOUNT
	.align		4
.L_27:
        /*00a8*/ 	.byte	0x04, 0x2f
        /*00aa*/ 	.short	(.L_29 - .L_28)
	.align		4
.L_28:
        /*00ac*/ 	.word	index@(prolongate_u_smooth)
        /*00b0*/ 	.word	0x00000014


	//----- nvinfo : EIATTR_FRAME_SIZE
	.align		4
.L_29:
        /*00b4*/ 	.byte	0x04, 0x11
        /*00b6*/ 	.short	(.L_31 - .L_30)
	.align		4
.L_30:
        /*00b8*/ 	.word	index@(prolongate_u_smooth)
        /*00bc*/ 	.word	0x00000000


	//----- nvinfo : EIATTR_REGCOUNT
	.align		4
.L_31:
        /*00c0*/ 	.byte	0x04, 0x2f
        /*00c2*/ 	.short	(.L_33 - .L_32)
	.align		4
.L_32:
        /*00c4*/ 	.word	index@(prolongate_v_smooth)
        /*00c8*/ 	.word	0x00000014


	//----- nvinfo : EIATTR_FRAME_SIZE
	.align		4
.L_33:
        /*00cc*/ 	.byte	0x04, 0x11
        /*00ce*/ 	.short	(.L_35 - .L_34)
	.align		4
.L_34:
        /*00d0*/ 	.word	index@(prolongate_v_smooth)
        /*00d4*/ 	.word	0x00000000


	//----- nvinfo : EIATTR_REGCOUNT
	.align		4
.L_35:
        /*00d8*/ 	.byte	0x04, 0x2f
        /*00da*/ 	.short	(.L_37 - .L_36)
	.align		4
.L_36:
        /*00dc*/ 	.word	index@(prolongate_H_smooth)
        /*00e0*/ 	.word	0x00000014


	//----- nvinfo : EIATTR_FRAME_SIZE
	.align		4
.L_37:
        /*00e4*/ 	.byte	0x04, 0x11
        /*00e6*/ 	.short	(.L_39 - .L_38)
	.align		4
.L_38:
        /*00e8*/ 	.word	index@(prolongate_H_smooth)
        /*00ec*/ 	.word	0x00000000


	//----- nvinfo : EIATTR_MIN_STACK_SIZE
	.align		4
.L_39:
        /*00f0*/ 	.byte	0x04, 0x12
        /*00f2*/ 	.short	(.L_41 - .L_40)
	.align		4
.L_40:
        /*00f4*/ 	.word	index@(prolongate_H_smooth)
        /*00f8*/ 	.word	0x00000000


	//----- nvinfo : EIATTR_MIN_STACK_SIZE
	.align		4
.L_41:
        /*00fc*/ 	.byte	0x04, 0x12
        /*00fe*/ 	.short	(.L_43 - .L_42)
	.align		4
.L_42:
        /*0100*/ 	.word	index@(prolongate_v_smooth)
        /*0104*/ 	.word	0x00000000


	//----- nvinfo : EIATTR_MIN_STACK_SIZE
	.align		4
.L_43:
        /*0108*/ 	.byte	0x04, 0x12
        /*010a*/ 	.short	(.L_45 - .L_44)
	.align		4
.L_44:
        /*010c*/ 	.word	index@(prolongate_u_smooth)
        /*0110*/ 	.word	0x00000000


	//----- nvinfo : EIATTR_MIN_STACK_SIZE
	.align		4
.L_45:
        /*0114*/ 	.byte	0x04, 0x12
        /*0116*/ 	.short	(.L_47 - .L_46)
	.align		4
.L_46:
        /*0118*/ 	.word	index@(prolongate_v)
        /*011c*/ 	.word	0x00000000


	//----- nvinfo : EIATTR_MIN_STACK_SIZE
	.align		4
.L_47:
        /*0120*/ 	.byte	0x04, 0x12
        /*0122*/ 	.short	(.L_49 - .L_48)
	.align		4
.L_48:
        /*0124*/ 	.word	index@(restrict_v)
        /*0128*/ 	.word	0x00000000


	//----- nvinfo : EIATTR_MIN_STACK_SIZE
	.align		4
.L_49:
        /*012c*/ 	.byte	0x04, 0x12
        /*012e*/ 	.short	(.L_51 - .L_50)
	.align		4
.L_50:
        /*0130*/ 	.word	index@(prolongate_cell_centered)
        /*0134*/ 	.word	0x00000000


	//----- nvinfo : EIATTR_MIN_STACK_SIZE
	.align		4
.L_51:
        /*0138*/ 	.byte	0x04, 0x12
        /*013a*/ 	.short	(.L_53 - .L_52)
	.align		4
.L_52:
        /*013c*/ 	.word	index@(restrict_max_pool)
        /*0140*/ 	.word	0x00000000


	//----- nvinfo : EIATTR_MIN_STACK_SIZE
	.align		4
.L_53:
        /*0144*/ 	.byte	0x04, 0x12
        /*0146*/ 	.short	(.L_55 - .L_54)
	.align		4
.L_54:
        /*0148*/ 	.word	index@(restrict_cell_centered)
        /*014c*/ 	.word	0x00000000


	//----- nvinfo : EIATTR_MIN_STACK_SIZE
	.align		4
.L_55:
        /*0150*/ 	.byte	0x04, 0x12
        /*0152*/ 	.short	(.L_57 - .L_56)
	.align		4
.L_56:
        /*0154*/ 	.word	index@(prolongate_u)
        /*0158*/ 	.word	0x00000000


	//----- nvinfo : EIATTR_MIN_STACK_SIZE
	.align		4
.L_57:
        /*015c*/ 	.byte	0x04, 0x12
        /*015e*/ 	.short	(.L_59 - .L_58)
	.align		4
.L_58:
        /*0160*/ 	.word	index@(restrict_u)
        /*0164*/ 	.word	0x00000000
.L_59:


//--------------------- .nv.compat                --------------------------
	.section	.nv.compat,"",@"SHT_CUDA_COMPAT_INFO"
	.align	4
        /*0000*/ 	.byte	0x02, 0x09, 0x00, 0x00, 0x02, 0x02, 0x01, 0x00, 0x02, 0x05, 0x05, 0x00, 0x03, 0x07, 0x01, 0x01
        /*0010*/ 	.byte	0x02, 0x03, 0x00, 0x00, 0x02, 0x06, 0x01, 0x00, 0x04, 0x0b, 0x08, 0x00, 0x09, 0x00, 0x00, 0x00
        /*0020*/ 	.byte	0x00, 0x00, 0x00, 0x00


//--------------------- .nv.info.prolongate_H_smooth --------------------------
	.section	.nv.info.prolongate_H_smooth,"",@"SHT_CUDA_INFO"
	.sectionflags	@""
	.align	4


	//----- nvinfo : EIATTR_CUDA_API_VERSION
	.align		4
        /*0000*/ 	.byte	0x04, 0x37
        /*0002*/ 	.short	(.L_61 - .L_60)
.L_60:
        /*0004*/ 	.word	0x00000082


	//----- nvinfo : EIATTR_KPARAM_INFO
	.align		4
.L_61:
        /*0008*/ 	.byte	0x04, 0x17
        /*000a*/ 	.short	(.L_63 - .L_62)
.L_62:
        /*000c*/ 	.word	0x00000000
        /*0010*/ 	.short	0x0003
        /*0012*/ 	.short	0x0014
        /*0014*/ 	.byte	0x00, 0xf0, 0x11, 0x00


	//----- nvinfo : EIATTR_KPARAM_INFO
	.align		4
.L_63:
        /*0018*/ 	.byte	0x04, 0x17
        /*001a*/ 	.short	(.L_65 - .L_64)
.L_64:
        /*001c*/ 	.word	0x00000000
        /*0020*/ 	.short	0x0002
        /*0022*/ 	.short	0x0010
        /*0024*/ 	.byte	0x00, 0xf0, 0x11, 0x00


	//----- nvinfo : EIATTR_KPARAM_INFO
	.align		4
.L_65:
        /*0028*/ 	.byte	0x04, 0x17
        /*002a*/ 	.short	(.L_67 - .L_66)
.L_66:
        /*002c*/ 	.word	0x00000000
        /*0030*/ 	.short	0x0001
        /*0032*/ 	.short	0x0008
        /*0034*/ 	.byte	0x00, 0xf5, 0x21, 0x00


	//----- nvinfo : EIATTR_KPARAM_INFO
	.align		4
.L_67:
        /*0038*/ 	.byte	0x04, 0x17
        /*003a*/ 	.short	(.L_69 - .L_68)
.L_68:
        /*003c*/ 	.word	0x00000000
        /*0040*/ 	.short	0x0000
        /*0042*/ 	.short	0x0000
        /*0044*/ 	.byte	0x00, 0xf5, 0x21, 0x00


	//----- nvinfo : EIATTR_SPARSE_MMA_MASK
	.align		4
.L_69:
        /*0048*/ 	.byte	0x03, 0x50
        /*004a*/ 	.short	0x0000


	//----- nvinfo : EIATTR_MAXREG_COUNT
	.align		4
        /*004c*/ 	.byte	0x03, 0x1b
        /*004e*/ 	.short	0x00ff


	//----- nvinfo : EIATTR_MERCURY_ISA_VERSION
	.align		4
        /*0050*/ 	.byte	0x03, 0x5f
        /*0052*/ 	.short	0x0101


	//----- nvinfo : EIATTR_VRC_CTA_INIT_COUNT
	.align		4
        /*0054*/ 	.byte	0x02, 0x4a
	.zero		1
	.zero		1


	//----- nvinfo : EIATTR_EXIT_INSTR_OFFSETS
	.align		4
        /*0058*/ 	.byte	0x04, 0x1c
        /*005a*/ 	.short	(.L_71 - .L_70)


	//   ....[0]....
.L_70:
        /*005c*/ 	.word	0x00000080


	//   ....[1]....
        /*0060*/ 	.word	0x00000540


	//----- nvinfo : EIATTR_CBANK_PARAM_SIZE
	.align		4
.L_71:
        /*0064*/ 	.byte	0x03, 0x19
        /*0066*/ 	.short	0x0018


	//----- nvinfo : EIATTR_PARAM_CBANK
	.align		4
        /*0068*/ 	.byte	0x04, 0x0a
        /*006a*/ 	.short	(.L_73 - .L_72)
	.align		4
.L_72:
        /*006c*/ 	.word	index@(.nv.constant0.prolongate_H_smooth)
        /*0070*/ 	.short	0x0380
        /*0072*/ 	.short	0x0018


	//----- nvinfo : EIATTR_SW_WAR
	.align		4
.L_73:
        /*0074*/ 	.byte	0x04, 0x36
        /*0076*/ 	.short	(.L_75 - .L_74)
.L_74:
        /*0078*/ 	.word	0x00000008
.L_75:


//--------------------- .nv.info.prolongate_v_smooth --------------------------
	.section	.nv.info.prolongate_v_smooth,"",@"SHT_CUDA_INFO"
	.sectionflags	@""
	.align	4


	//----- nvinfo : EIATTR_CUDA_API_VERSION
	.align		4
        /*0000*/ 	.byte	0x04, 0x37
        /*0002*/ 	.short	(.L_77 - .L_76)
.L_76:
        /*0004*/ 	.word	0x00000082


	//----- nvinfo : EIATTR_KPARAM_INFO
	.align		4
.L_77:
        /*0008*/ 	.byte	0x04, 0x17
        /*000a*/ 	.short	(.L_79 - .L_78)
.L_78:
        /*000c*/ 	.word	0x00000000
        /*0010*/ 	.short	0x0003
        /*0012*/ 	.short	0x0014
        /*0014*/ 	.byte	0x00, 0xf0, 0x11, 0x00


	//----- nvinfo : EIATTR_KPARAM_INFO
	.align		4
.L_79:
        /*0018*/ 	.byte	0x04, 0x17
        /*001a*/ 	.short	(.L_81 - .L_80)
.L_80:
        /*001c*/ 	.word	0x00000000
        /*0020*/ 	.short	0x0002
        /*0022*/ 	.short	0x0010
        /*0024*/ 	.byte	0x00, 0xf0, 0x11, 0x00


	//----- nvinfo : EIATTR_KPARAM_INFO
	.align		4
.L_81:
        /*0028*/ 	.byte	0x04, 0x17
        /*002a*/ 	.short	(.L_83 - .L_82)
.L_82:
        /*002c*/ 	.word	0x00000000
        /*0030*/ 	.short	0x0001
        /*0032*/ 	.short	0x0008
        /*0034*/ 	.byte	0x00, 0xf5, 0x21, 0x00


	//----- nvinfo : EIATTR_KPARAM_INFO
	.align		4
.L_83:
        /*0038*/ 	.byte	0x04, 0x17
        /*003a*/ 	.short	(.L_85 - .L_84)
.L_84:
        /*003c*/ 	.word	0x00000000
        /*0040*/ 	.short	0x0000
        /*0042*/ 	.short	0x0000
        /*0044*/ 	.byte	0x00, 0xf5, 0x21, 0x00


	//----- nvinfo : EIATTR_SPARSE_MMA_MASK
	.align		4
.L_85:
        /*0048*/ 	.byte	0x03, 0x50
        /*004a*/ 	.short	0x0000


	//----- nvinfo : EIATTR_MAXREG_COUNT
	.align		4
        /*004c*/ 	.byte	0x03, 0x1b
        /*004e*/ 	.short	0x00ff


	//----- nvinfo : EIATTR_MERCURY_ISA_VERSION
	.align		4
        /*0050*/ 	.byte	0x03, 0x5f
        /*0052*/ 	.short	0x0101


	//----- nvinfo : EIATTR_VRC_CTA_INIT_COUNT
	.align		4
        /*0054*/ 	.byte	0x02, 0x4a
	.zero		1
	.zero		1


	//----- nvinfo : EIATTR_EXIT_INSTR_OFFSETS
	.align		4
        /*0058*/ 	.byte	0x04, 0x1c
        /*005a*/ 	.short	(.L_87 - .L_86)


	//   ....[0]....
.L_86:
        /*005c*/ 	.word	0x00000080


	//   ....[1]....
        /*0060*/ 	.word	0x00000530


	//----- nvinfo : EIATTR_CBANK_PARAM_SIZE
	.align		4
.L_87:
        /*0064*/ 	.byte	0x03, 0x19
        /*0066*/ 	.short	0x0018


	//----- nvinfo : EIATTR_PARAM_CBANK
	.align		4
        /*0068*/ 	.byte	0x04, 0x0a
        /*006a*/ 	.short	(.L_89 - .L_88)
	.align		4
.L_88:
        /*006c*/ 	.word	index@(.nv.constant0.prolongate_v_smooth)
        /*0070*/ 	.short	0x0380
        /*0072*/ 	.short	0x0018


	//----- nvinfo : EIATTR_SW_WAR
	.align		4
.L_89:
        /*0074*/ 	.byte	0x04, 0x36
        /*0076*/ 	.short	(.L_91 - .L_90)
.L_90:
        /*0078*/ 	.word	0x00000008
.L_91:


//--------------------- .nv.info.prolongate_u_smooth --------------------------
	.section	.nv.info.prolongate_u_smooth,"",@"SHT_CUDA_INFO"
	.sectionflags	@""
	.align	4


	//----- nvinfo : EIATTR_CUDA_API_VERSION
	.align		4
        /*0000*/ 	.byte	0x04, 0x37
        /*0002*/ 	.short	(.L_93 - .L_92)
.L_92:
        /*0004*/ 	.word	0x00000082


	//----- nvinfo : EIATTR_KPARAM_INFO
	.align		4
.L_93:
        /*0008*/ 	.byte	0x04, 0x17
        /*000a*/ 	.short	(.L_95 - .L_94)
.L_94:
        /*000c*/ 	.word	0x00000000
        /*0010*/ 	.short	0x0003
        /*0012*/ 	.short	0x0014
        /*0014*/ 	.byte	0x00, 0xf0, 0x11, 0x00


	//----- nvinfo : EIATTR_KPARAM_INFO
	.align		4
.L_95:
        /*0018*/ 	.byte	0x04, 0x17
        /*001a*/ 	.short	(.L_97 - .L_96)
.L_96:
        /*001c*/ 	.word	0x00000000
        /*0020*/ 	.short	0x0002
        /*0022*/ 	.short	0x0010
        /*0024*/ 	.byte	0x00, 0xf0, 0x11, 0x00


	//----- nvinfo : EIATTR_KPARAM_INFO
	.align		4
.L_97:
        /*0028*/ 	.byte	0x04, 0x17
        /*002a*/ 	.short	(.L_99 - .L_98)
.L_98:
        /*002c*/ 	.word	0x00000000
        /*0030*/ 	.short	0x0001
        /*0032*/ 	.short	0x0008
        /*0034*/ 	.byte	0x00, 0xf5, 0x21, 0x00


	//----- nvinfo : EIATTR_KPARAM_INFO
	.align		4
.L_99:
        /*0038*/ 	.byte	0x04, 0x17
        /*003a*/ 	.short	(.L_101 - .L_100)
.L_100:
        /*003c*/ 	.word	0x00000000
        /*0040*/ 	.short	0x0000
        /*0042*/ 	.short	0x0000
        /*0044*/ 	.byte	0x00, 0xf5, 0x21, 0x00


	//----- nvinfo : EIATTR_SPARSE_MMA_MASK
	.align		4
.L_101:
        /*0048*/ 	.byte	0x03, 0x50
        /*004a*/ 	.short	0x0000


	//----- nvinfo : EIATTR_MAXREG_COUNT
	.align		4
        /*004c*/ 	.byte	0x03, 0x1b
        /*004e*/ 	.short	0x00ff


	//----- nvinfo : EIATTR_MERCURY_ISA_VERSION
	.align		4
        /*0050*/ 	.byte	0x03, 0x5f
        /*0052*/ 	.short	0x0101


	//----- nvinfo : EIATTR_VRC_CTA_INIT_COUNT
	.align		4
        /*0054*/ 	.byte	0x02, 0x4a
	.zero		1
	.zero		1


	//----- nvinfo : EIATTR_EXIT_INSTR_OFFSETS
	.align		4
        /*0058*/ 	.byte	0x04, 0x1c
        /*005a*/ 	.short	(.L_103 - .L_102)


	//   ....[0]....
.L_102:
        /*005c*/ 	.word	0x00000080


	//   ....[1]....
        /*0060*/ 	.word	0x00000570


	//----- nvinfo : EIATTR_CBANK_PARAM_SIZE
	.align		4
.L_103:
        /*0064*/ 	.byte	0x03, 0x19
        /*0066*/ 	.short	0x0018


	//----- nvinfo : EIATTR_PARAM_CBANK
	.align		4
        /*0068*/ 	.byte	0x04, 0x0a
        /*006a*/ 	.short	(.L_105 - .L_104)
	.align		4
.L_104:
        /*006c*/ 	.word	index@(.nv.constant0.prolongate_u_smooth)
        /*0070*/ 	.short	0x0380
        /*0072*/ 	.short	0x0018


	//----- nvinfo : EIATTR_SW_WAR
	.align		4
.L_105:
        /*0074*/ 	.byte	0x04, 0x36
        /*0076*/ 	.short	(.L_107 - .L_106)
.L_106:
        /*0078*/ 	.word	0x00000008
.L_107:


//--------------------- .nv.info.prolongate_v     --------------------------
	.section	.nv.info.prolongate_v,"",@"SHT_CUDA_INFO"
	.sectionflags	@""
	.align	4


	//----- nvinfo : EIATTR_CUDA_API_VERSION
	.align		4
        /*0000*/ 	.byte	0x04, 0x37
        /*0002*/ 	.short	(.L_109 - .L_108)
.L_108:
        /*0004*/ 	.word	0x00000082


	//----- nvinfo : EIATTR_KPARAM_INFO
	.align		4
.L_109:
        /*0008*/ 	.byte	0x04, 0x17
        /*000a*/ 	.short	(.L_111 - .L_110)
.L_110:
        /*000c*/ 	.word	0x00000000
        /*0010*/ 	.short	0x0003
        /*0012*/ 	.short	0x0014
        /*0014*/ 	.byte	0x00, 0xf0, 0x11, 0x00


	//----- nvinfo : EIATTR_KPARAM_INFO
	.align		4
.L_111:
        /*0018*/ 	.byte	0x04, 0x17
        /*001a*/ 	.short	(.L_113 - .L_112)
.L_112:
        /*001c*/ 	.word	0x00000000
        /*0020*/ 	.short	0x0002
        /*0022*/ 	.short	0x0010
        /*0024*/ 	.byte	0x00, 0xf0, 0x11, 0x00


	//----- nvinfo : EIATTR_KPARAM_INFO
	.align		4
.L_113:
        /*0028*/ 	.byte	0x04, 0x17
        /*002a*/ 	.short	(.L_115 - .L_114)
.L_114:
        /*002c*/ 	.word	0x00000000
        /*0030*/ 	.short	0x0001
        /*0032*/ 	.short	0x0008
        /*0034*/ 	.byte	0x00, 0xf5, 0x21, 0x00


	//----- nvinfo : EIATTR_KPARAM_INFO
	.align		4
.L_115:
        /*0038*/ 	.byte	0x04, 0x17
        /*003a*/ 	.short	(.L_117 - .L_116)
.L_116:
        /*003c*/ 	.word	0x00000000
        /*0040*/ 	.short	0x0000
        /*0042*/ 	.short	0x0000
        /*0044*/ 	.byte	0x00, 0xf5, 0x21, 0x00


	//----- nvinfo : EIATTR_SPARSE_MMA_MASK
	.align		4
.L_117:
        /*0048*/ 	.byte	0x03, 0x50
        /*004a*/ 	.short	0x0000


	//----- nvinfo : EIATTR_MAXREG_COUNT
	.align		4
        /*004c*/ 	.byte	0x03, 0x1b
        /*004e*/ 	.short	0x00ff


	//----- nvinfo : EIATTR_MERCURY_ISA_VERSION
	.align		4
        /*0050*/ 	.byte	0x03, 0x5f
        /*0052*/ 	.short	0x0101


	//----- nvinfo : EIATTR_VRC_CTA_INIT_COUNT
	.align		4
        /*0054*/ 	.byte	0x02, 0x4a
	.zero		1
	.zero		1


	//----- nvinfo : EIATTR_EXIT_INSTR_OFFSETS
	.align		4
        /*0058*/ 	.byte	0x04, 0x1c
        /*005a*/ 	.short	(.L_119 - .L_118)


	//   ....[0]....
.L_118:
        /*005c*/ 	.word	0x00000080


	//   ....[1]....
        /*0060*/ 	.word	0x00000330


	//   ....[2]....
        /*0064*/ 	.word	0x00000450


	//   ....[3]....
        /*0068*/ 	.word	0x000004f0


	//----- nvinfo : EIATTR_CRS_STACK_SIZE
	.align		4
.L_119:
        /*006c*/ 	.byte	0x04, 0x1e
        /*006e*/ 	.short	(.L_121 - .L_120)
.L_120:
        /*0070*/ 	.word	0x00000000


	//----- nvinfo : EIATTR_CBANK_PARAM_SIZE
	.align		4
.L_121:
        /*0074*/ 	.byte	0x03, 0x19
        /*0076*/ 	.short	0x0018


	//----- nvinfo : EIATTR_PARAM_CBANK
	.align		4
        /*0078*/ 	.byte	0x04, 0x0a
        /*007a*/ 	.short	(.L_123 - .L_122)
	.align		4
.L_122:
        /*007c*/ 	.word	index@(.nv.constant0.prolongate_v)
        /*0080*/ 	.short	0x0380
        /*0082*/ 	.short	0x0018


	//----- nvinfo : EIATTR_SW_WAR
	.align		4
.L_123:
        /*0084*/ 	.byte	0x04, 0x36
        /*0086*/ 	.short	(.L_125 - .L_124)
.L_124:
        /*0088*/ 	.word	0x00000008
.L_125:


//--------------------- .nv.info.restrict_v       --------------------------
	.section	.nv.info.restrict_v,"",@"SHT_CUDA_INFO"
	.sectionflags	@""
	.align	4


	//----- nvinfo : EIATTR_CUDA_API_VERSION
	.align		4
        /*0000*/ 	.byte	0x04, 0x37
        /*0002*/ 	.short	(.L_127 - .L_126)
.L_126:
        /*0004*/ 	.word	0x00000082


	//----- nvinfo : EIATTR_KPARAM_INFO
	.align		4
.L_127:
        /*0008*/ 	.byte	0x04, 0x17
        /*000a*/ 	.short	(.L_129 - .L_128)
.L_128:
        /*000c*/ 	.word	0x00000000
        /*0010*/ 	.short	0x0003
        /*0012*/ 	.short	0x0014
        /*0014*/ 	.byte	0x00, 0xf0, 0x11, 0x00


	//----- nvinfo : EIATTR_KPARAM_INFO
	.align		4
.L_129:
        /*0018*/ 	.byte	0x04, 0x17
        /*001a*/ 	.short	(.L_131 - .L_130)
.L_130:
        /*001c*/ 	.word	0x00000000
        /*0020*/ 	.short	0x0002
        /*0022*/ 	.short	0x0010
        /*0024*/ 	.byte	0x00, 0xf0, 0x11, 0x00


	//----- nvinfo : EIATTR_KPARAM_INFO
	.align		4
.L_131:
        /*0028*/ 	.byte	0x04, 0x17
        /*002a*/ 	.short	(.L_133 - .L_132)
.L_132:
        /*002c*/ 	.word	0x00000000
        /*0030*/ 	.short	0x0001
        /*0032*/ 	.short	0x0008
        /*0034*/ 	.byte	0x00, 0xf5, 0x21, 0x00


	//----- nvinfo : EIATTR_KPARAM_INFO
	.align		4
.L_133:
        /*0038*/ 	.byte	0x04, 0x17
        /*003a*/ 	.short	(.L_135 - .L_134)
.L_134:
        /*003c*/ 	.word	0x00000000
        /*0040*/ 	.short	0x0000
        /*0042*/ 	.short	0x0000
        /*0044*/ 	.byte	0x00, 0xf5, 0x21, 0x00


	//----- nvinfo : EIATTR_SPARSE_MMA_MASK
	.align		4
.L_135:
        /*0048*/ 	.byte	0x03, 0x50
        /*004a*/ 	.short	0x0000


	//----- nvinfo : EIATTR_MAXREG_COUNT
	.align		4
        /*004c*/ 	.byte	0x03, 0x1b
        /*004e*/ 	.short	0x00ff


	//----- nvinfo : EIATTR_MERCURY_ISA_VERSION
	.align		4
        /*0050*/ 	.byte	0x03, 0x5f
        /*0052*/ 	.short	0x0101


	//----- nvinfo : EIATTR_VRC_CTA_INIT_COUNT
	.align		4
        /*0054*/ 	.byte	0x02, 0x4a
	.zero		1
	.zero		1


	//----- nvinfo : EIATTR_EXIT_INSTR_OFFSETS
	.align		4
        /*0058*/ 	.byte	0x04, 0x1c
        /*005a*/ 	.short	(.L_137 - .L_136)


	//   ....[0]....
.L_136:
        /*005c*/ 	.word	0x00000080


	//   ....[1]....
        /*0060*/ 	.word	0x000002f0


	//----- nvinfo : EIATTR_CBANK_PARAM_SIZE
	.align		4
.L_137:
        /*0064*/ 	.byte	0x03, 0x19
        /*0066*/ 	.short	0x0018


	//----- nvinfo : EIATTR_PARAM_CBANK
	.align		4
        /*0068*/ 	.byte	0x04, 0x0a
        /*006a*/ 	.short	(.L_139 - .L_138)
	.align		4
.L_138:
        /*006c*/ 	.word	index@(.nv.constant0.restrict_v)
        /*0070*/ 	.short	0x0380
        /*0072*/ 	.short	0x0018


	//----- nvinfo : EIATTR_SW_WAR
	.align		4
.L_139:
        /*0074*/ 	.byte	0x04, 0x36
        /*0076*/ 	.short	(.L_141 - .L_140)
.L_140:
        /*0078*/ 	.word	0x00000008
.L_141:


//--------------------- .nv.info.prolongate_cell_centered --------------------------
	.section	.nv.info.prolongate_cell_centered,"",@"SHT_CUDA_INFO"
	.sectionflags	@""
	.align	4


	//----- nvinfo : EIATTR_CUDA_API_VERSION
	.align		4
        /*0000*/ 	.byte	0x04, 0x37
        /*0002*/ 	.short	(.L_143 - .L_142)
.L_142:
        /*0004*/ 	.word	0x00000082


	//----- nvinfo : EIATTR_KPARAM_INFO
	.align		4
.L_143:
        /*0008*/ 	.byte	0x04, 0x17
        /*000a*/ 	.short	(.L_145 - .L_144)
.L_144:
        /*000c*/ 	.word	0x00000000
        /*0010*/ 	.short	0x0003
        /*0012*/ 	.short	0x0014
        /*0014*/ 	.byte	0x00, 0xf0, 0x11, 0x00


	//----- nvinfo : EIATTR_KPARAM_INFO
	.align		4
.L_145:
        /*0018*/ 	.byte	0x04, 0x17
        /*001a*/ 	.short	(.L_147 - .L_146)
.L_146:
        /*001c*/ 	.word	0x00000000
        /*0020*/ 	.short	0x0002
        /*0022*/ 	.short	0x0010
        /*0024*/ 	.byte	0x00, 0xf0, 0x11, 0x00


	//----- nvinfo : EIATTR_KPARAM_INFO
	.align		4
.L_147:
        /*0028*/ 	.byte	0x04, 0x17
        /*002a*/ 	.short	(.L_149 - .L_148)
.L_148:
        /*002c*/ 	.word	0x00000000
        /*0030*/ 	.short	0x0001
        /*0032*/ 	.short	0x0008
        /*0034*/ 	.byte	0x00, 0xf5, 0x21, 0x00


	//----- nvinfo : EIATTR_KPARAM_INFO
	.align		4
.L_149:
        /*0038*/ 	.byte	0x04, 0x17
        /*003a*/ 	.short	(.L_151 - .L_150)
.L_150:
        /*003c*/ 	.word	0x00000000
        /*0040*/ 	.short	0x0000
        /*0042*/ 	.short	0x0000
        /*0044*/ 	.byte	0x00, 0xf5, 0x21, 0x00


	//----- nvinfo : EIATTR_SPARSE_MMA_MASK
	.align		4
.L_151:
        /*0048*/ 	.byte	0x03, 0x50
        /*004a*/ 	.short	0x0000


	//----- nvinfo : EIATTR_MAXREG_COUNT
	.align		4
        /*004c*/ 	.byte	0x03, 0x1b
        /*004e*/ 	.short	0x00ff


	//----- nvinfo : EIATTR_MERCURY_ISA_VERSION
	.align		4
        /*0050*/ 	.byte	0x03, 0x5f
        /*0052*/ 	.short	0x0101


	//----- nvinfo : EIATTR_VRC_CTA_INIT_COUNT
	.align		4
        /*0054*/ 	.byte	0x02, 0x4a
	.zero		1
	.zero		1


	//----- nvinfo : EIATTR_EXIT_INSTR_OFFSETS
	.align		4
        /*0058*/ 	.byte	0x04, 0x1c
        /*005a*/ 	.short	(.L_153 - .L_152)


	//   ....[0]....
.L_152:
        /*005c*/ 	.word	0x00000080


	//   ....[1]....
        /*0060*/ 	.word	0x00000310


	//----- nvinfo : EIATTR_CBANK_PARAM_SIZE
	.align		4
.L_153:
        /*0064*/ 	.byte	0x03, 0x19
        /*0066*/ 	.short	0x0018


	//----- nvinfo : EIATTR_PARAM_CBANK
	.align		4
        /*0068*/ 	.byte	0x04, 0x0a
        /*006a*/ 	.short	(.L_155 - .L_154)
	.align		4
.L_154:
        /*006c*/ 	.word	index@(.nv.constant0.prolongate_cell_centered)
        /*0070*/ 	.short	0x0380
        /*0072*/ 	.short	0x0018


	//----- nvinfo : EIATTR_SW_WAR
	.align		4
.L_155:
        /*0074*/ 	.byte	0x04, 0x36
        /*0076*/ 	.short	(.L_157 - .L_156)
.L_156:
        /*0078*/ 	.word	0x00000008
.L_157:


//--------------------- .nv.info.restrict_max_pool --------------------------
	.section	.nv.info.restrict_max_pool,"",@"SHT_CUDA_INFO"
	.sectionflags	@""
	.align	4


	//----- nvinfo : EIATTR_CUDA_API_VERSION
	.align		4
        /*0000*/ 	.byte	0x04, 0x37
        /*0002*/ 	.short	(.L_159 - .L_158)
.L_158:
        /*0004*/ 	.word	0x00000082


	//----- nvinfo : EIATTR_KPARAM_INFO
	.align		4
.L_159:
        /*0008*/ 	.byte	0x04, 0x17
        /*000a*/ 	.short	(.L_161 - .L_160)
.L_160:
        /*000c*/ 	.word	0x00000000
        /*0010*/ 	.short	0x0003
        /*0012*/ 	.short	0x0014
        /*0014*/ 	.byte	0x00, 0xf0, 0x11, 0x00


	//----- nvinfo : EIATTR_KPARAM_INFO
	.align		4
.L_161:
        /*0018*/ 	.byte	0x04, 0x17
        /*001a*/ 	.short	(.L_163 - .L_162)
.L_162:
        /*001c*/ 	.word	0x00000000
        /*0020*/ 	.short	0x0002
        /*0022*/ 	.short	0x0010
        /*0024*/ 	.byte	0x00, 0xf0, 0x11, 0x00


	//----- nvinfo : EIATTR_KPARAM_INFO
	.align		4
.L_163:
        /*0028*/ 	.byte	0x04, 0x17
        /*002a*/ 	.short	(.L_165 - .L_164)
.L_164:
        /*002c*/ 	.word	0x00000000
        /*0030*/ 	.short	0x0001
        /*0032*/ 	.short	0x0008
        /*0034*/ 	.byte	0x00, 0xf5, 0x21, 0x00


	//----- nvinfo : EIATTR_KPARAM_INFO
	.align		4
.L_165:
        /*0038*/ 	.byte	0x04, 0x17
        /*003a*/ 	.short	(.L_167 - .L_166)
.L_166:
        /*003c*/ 	.word	0x00000000
        /*0040*/ 	.short	0x0000
        /*0042*/ 	.short	0x0000
        /*0044*/ 	.byte	0x00, 0xf5, 0x21, 0x00


	//----- nvinfo : EIATTR_SPARSE_MMA_MASK
	.align		4
.L_167:
        /*0048*/ 	.byte	0x03, 0x50
        /*004a*/ 	.short	0x0000


	//----- nvinfo : EIATTR_MAXREG_COUNT
	.align		4
        /*004c*/ 	.byte	0x03, 0x1b
        /*004e*/ 	.short	0x00ff


	//----- nvinfo : EIATTR_MERCURY_ISA_VERSION
	.align		4
        /*0050*/ 	.byte	0x03, 0x5f
        /*0052*/ 	.short	0x0101


	//----- nvinfo : EIATTR_VRC_CTA_INIT_COUNT
	.align		4
        /*0054*/ 	.byte	0x02, 0x4a
	.zero		1
	.zero		1


	//----- nvinfo : EIATTR_EXIT_INSTR_OFFSETS
	.align		4
        /*0058*/ 	.byte	0x04, 0x1c
        /*005a*/ 	.short	(.L_169 - .L_168)


	//   ....[0]....
.L_168:
        /*005c*/ 	.word	0x00000080


	//   ....[1]....
        /*0060*/ 	.word	0x00000340


	//----- nvinfo : EIATTR_CBANK_PARAM_SIZE
	.align		4
.L_169:
        /*0064*/ 	.byte	0x03, 0x19
        /*0066*/ 	.short	0x0018


	//----- nvinfo : EIATTR_PARAM_CBANK
	.align		4
        /*0068*/ 	.byte	0x04, 0x0a
        /*006a*/ 	.short	(.L_171 - .L_170)
	.align		4
.L_170:
        /*006c*/ 	.word	index@(.nv.constant0.restrict_max_pool)
        /*0070*/ 	.short	0x0380
        /*0072*/ 	.short	0x0018


	//----- nvinfo : EIATTR_SW_WAR
	.align		4
.L_171:
        /*0074*/ 	.byte	0x04, 0x36
        /*0076*/ 	.short	(.L_173 - .L_172)
.L_172:
        /*0078*/ 	.word	0x00000008
.L_173:


//--------------------- .nv.info.restrict_cell_centered --------------------------
	.section	.nv.info.restrict_cell_centered,"",@"SHT_CUDA_INFO"
	.sectionflags	@""
	.align	4


	//----- nvinfo : EIATTR_CUDA_API_VERSION
	.align		4
        /*0000*/ 	.byte	0x04, 0x37
        /*0002*/ 	.short	(.L_175 - .L_174)
.L_174:
        /*0004*/ 	.word	0x00000082


	//----- nvinfo : EIATTR_KPARAM_INFO
	.align		4
.L_175:
        /*0008*/ 	.byte	0x04, 0x17
        /*000a*/ 	.short	(.L_177 - .L_176)
.L_176:
        /*000c*/ 	.word	0x00000000
        /*0010*/ 	.short	0x0003
        /*0012*/ 	.short	0x0014
        /*0014*/ 	.byte	0x00, 0xf0, 0x11, 0x00


	//----- nvinfo : EIATTR_KPARAM_INFO
	.align		4
.L_177:
        /*0018*/ 	.byte	0x04, 0x17
        /*001a*/ 	.short	(.L_179 - .L_178)
.L_178:
        /*001c*/ 	.word	0x00000000
        /*0020*/ 	.short	0x0002
        /*0022*/ 	.short	0x0010
        /*0024*/ 	.byte	0x00, 0xf0, 0x11, 0x00


	//----- nvinfo : EIATTR_KPARAM_INFO
	.align		4
.L_179:
        /*0028*/ 	.byte	0x04, 0x17
        /*002a*/ 	.short	(.L_181 - .L_180)
.L_180:
        /*002c*/ 	.word	0x00000000
        /*0030*/ 	.short	0x0001
        /*0032*/ 	.short	0x0008
        /*0034*/ 	.byte	0x00, 0xf5, 0x21, 0x00


	//----- nvinfo : EIATTR_KPARAM_INFO
	.align		4
.L_181:
        /*0038*/ 	.byte	0x04, 0x17
        /*003a*/ 	.short	(.L_183 - .L_182)
.L_182:
        /*003c*/ 	.word	0x00000000
        /*0040*/ 	.short	0x0000
        /*0042*/ 	.short	0x0000
        /*0044*/ 	.byte	0x00, 0xf5, 0x21, 0x00


	//----- nvinfo : EIATTR_SPARSE_MMA_MASK
	.align		4
.L_183:
        /*0048*/ 	.byte	0x03, 0x50
        /*004a*/ 	.short	0x0000


	//----- nvinfo : EIATTR_MAXREG_COUNT
	.align		4
        /*004c*/ 	.byte	0x03, 0x1b
        /*004e*/ 	.short	0x00ff


	//----- nvinfo : EIATTR_MERCURY_ISA_VERSION
	.align		4
        /*0050*/ 	.byte	0x03, 0x5f
        /*0052*/ 	.short	0x0101


	//----- nvinfo : EIATTR_VRC_CTA_INIT_COUNT
	.align		4
        /*0054*/ 	.byte	0x02, 0x4a
	.zero		1
	.zero		1


	//----- nvinfo : EIATTR_EXIT_INSTR_OFFSETS
	.align		4
        /*0058*/ 	.byte	0x04, 0x1c
        /*005a*/ 	.short	(.L_185 - .L_184)


	//   ....[0]....
.L_184:
        /*005c*/ 	.word	0x00000080


	//   ....[1]....
        /*0060*/ 	.word	0x00000360


	//----- nvinfo : EIATTR_CBANK_PARAM_SIZE
	.align		4
.L_185:
        /*0064*/ 	.byte	0x03, 0x19
        /*0066*/ 	.short	0x0018


	//----- nvinfo : EIATTR_PARAM_CBANK
	.align		4
        /*0068*/ 	.byte	0x04, 0x0a
        /*006a*/ 	.short	(.L_187 - .L_186)
	.align		4
.L_186:
        /*006c*/ 	.word	index@(.nv.constant0.restrict_cell_centered)
        /*0070*/ 	.short	0x0380
        /*0072*/ 	.short	0x0018


	//----- nvinfo : EIATTR_SW_WAR
	.align		4
.L_187:
        /*0074*/ 	.byte	0x04, 0x36
        /*0076*/ 	.short	(.L_189 - .L_188)
.L_188:
        /*0078*/ 	.word	0x00000008
.L_189:


//--------------------- .nv.info.prolongate_u     --------------------------
	.section	.nv.info.prolongate_u,"",@"SHT_CUDA_INFO"
	.sectionflags	@""
	.align	4


	//----- nvinfo : EIATTR_CUDA_API_VERSION
	.align		4
        /*0000*/ 	.byte	0x04, 0x37
        /*0002*/ 	.short	(.L_191 - .L_190)
.L_190:
        /*0004*/ 	.word	0x00000082


	//----- nvinfo : EIATTR_KPARAM_INFO
	.align		4
.L_191:
        /*0008*/ 	.byte	0x04, 0x17
        /*000a*/ 	.short	(.L_193 - .L_192)
.L_192:
        /*000c*/ 	.word	0x00000000
        /*0010*/ 	.short	0x0003
        /*0012*/ 	.short	0x0014
        /*0014*/ 	.byte	0x00, 0xf0, 0x11, 0x00


	//----- nvinfo : EIATTR_KPARAM_INFO
	.align		4
.L_193:
        /*0018*/ 	.byte	0x04, 0x17
        /*001a*/ 	.short	(.L_195 - .L_194)
.L_194:
        /*001c*/ 	.word	0x00000000
        /*0020*/ 	.short	0x0002
        /*0022*/ 	.short	0x0010
        /*0024*/ 	.byte	0x00, 0xf0, 0x11, 0x00


	//----- nvinfo : EIATTR_KPARAM_INFO
	.align		4
.L_195:
        /*0028*/ 	.byte	0x04, 0x17
        /*002a*/ 	.short	(.L_197 - .L_196)
.L_196:
        /*002c*/ 	.word	0x00000000
        /*0030*/ 	.short	0x0001
        /*0032*/ 	.short	0x0008
        /*0034*/ 	.byte	0x00, 0xf5, 0x21, 0x00


	//----- nvinfo : EIATTR_KPARAM_INFO
	.align		4
.L_197:
        /*0038*/ 	.byte	0x04, 0x17
        /*003a*/ 	.short	(.L_199 - .L_198)
.L_198:
        /*003c*/ 	.word	0x00000000
        /*0040*/ 	.short	0x0000
        /*0042*/ 	.short	0x0000
        /*0044*/ 	.byte	0x00, 0xf5, 0x21, 0x00


	//----- nvinfo : EIATTR_SPARSE_MMA_MASK
	.align		4
.L_199:
        /*0048*/ 	.byte	0x03, 0x50
        /*004a*/ 	.short	0x0000


	//----- nvinfo : EIATTR_MAXREG_COUNT
	.align		4
        /*004c*/ 	.byte	0x03, 0x1b
        /*004e*/ 	.short	0x00ff


	//----- nvinfo : EIATTR_MERCURY_ISA_VERSION
	.align		4
        /*0050*/ 	.byte	0x03, 0x5f
        /*0052*/ 	.short	0x0101


	//----- nvinfo : EIATTR_VRC_CTA_INIT_COUNT
	.align		4
        /*0054*/ 	.byte	0x02, 0x4a
	.zero		1
	.zero		1


	//----- nvinfo : EIATTR_EXIT_INSTR_OFFSETS
	.align		4
        /*0058*/ 	.byte	0x04, 0x1c
        /*005a*/ 	.short	(.L_201 - .L_200)


	//   ....[0]....
.L_200:
        /*005c*/ 	.word	0x00000080


	//   ....[1]....
        /*0060*/ 	.word	0x00000370


	//   ....[2]....
        /*0064*/ 	.word	0x00000470


	//   ....[3]....
        /*0068*/ 	.word	0x00000500


	//----- nvinfo : EIATTR_CRS_STACK_SIZE
	.align		4
.L_201:
        /*006c*/ 	.byte	0x04, 0x1e
        /*006e*/ 	.short	(.L_203 - .L_202)
.L_202:
        /*0070*/ 	.word	0x00000000


	//----- nvinfo : EIATTR_CBANK_PARAM_SIZE
	.align		4
.L_203:
        /*0074*/ 	.byte	0x03, 0x19
        /*0076*/ 	.short	0x0018


	//----- nvinfo : EIATTR_PARAM_CBANK
	.align		4
        /*0078*/ 	.byte	0x04, 0x0a
        /*007a*/ 	.short	(.L_205 - .L_204)
	.align		4
.L_204:
        /*007c*/ 	.word	index@(.nv.constant0.prolongate_u)
        /*0080*/ 	.short	0x0380
        /*0082*/ 	.short	0x0018


	//----- nvinfo : EIATTR_SW_WAR
	.align		4
.L_205:
        /*0084*/ 	.byte	0x04, 0x36
        /*0086*/ 	.short	(.L_207 - .L_206)
.L_206:
        /*0088*/ 	.word	0x00000008
.L_207:


//--------------------- .nv.info.restrict_u       --------------------------
	.section	.nv.info.restrict_u,"",@"SHT_CUDA_INFO"
	.sectionflags	@""
	.align	4


	//----- nvinfo : EIATTR_CUDA_API_VERSION
	.align		4
        /*0000*/ 	.byte	0x04, 0x37
        /*0002*/ 	.short	(.L_209 - .L_208)
.L_208:
        /*0004*/ 	.word	0x00000082


	//----- nvinfo : EIATTR_KPARAM_INFO
	.align		4
.L_209:
        /*0008*/ 	.byte	0x04, 0x17
        /*000a*/ 	.short	(.L_211 - .L_210)
.L_210:
        /*000c*/ 	.word	0x00000000
        /*0010*/ 	.short	0x0003
        /*0012*/ 	.short	0x0014
        /*0014*/ 	.byte	0x00, 0xf0, 0x11, 0x00


	//----- nvinfo : EIATTR_KPARAM_INFO
	.align		4
.L_211:
        /*0018*/ 	.byte	0x04, 0x17
        /*001a*/ 	.short	(.L_213 - .L_212)
.L_212:
        /*001c*/ 	.word	0x00000000
        /*0020*/ 	.short	0x0002
        /*0022*/ 	.short	0x0010
        /*0024*/ 	.byte	0x00, 0xf0, 0x11, 0x00


	//----- nvinfo : EIATTR_KPARAM_INFO
	.align		4
.L_213:
        /*0028*/ 	.byte	0x04, 0x17
        /*002a*/ 	.short	(.L_215 - .L_214)
.L_214:
        /*002c*/ 	.word	0x00000000
        /*0030*/ 	.short	0x0001
        /*0032*/ 	.short	0x0008
        /*0034*/ 	.byte	0x00, 0xf5, 0x21, 0x00


	//----- nvinfo : EIATTR_KPARAM_INFO
	.align		4
.L_215:
        /*0038*/ 	.byte	0x04, 0x17
        /*003a*/ 	.short	(.L_217 - .L_216)
.L_216:
        /*003c*/ 	.word	0x00000000
        /*0040*/ 	.short	0x0000
        /*0042*/ 	.short	0x0000
        /*0044*/ 	.byte	0x00, 0xf5, 0x21, 0x00


	//----- nvinfo : EIATTR_SPARSE_MMA_MASK
	.align		4
.L_217:
        /*0048*/ 	.byte	0x03, 0x50
        /*004a*/ 	.short	0x0000


	//----- nvinfo : EIATTR_MAXREG_COUNT
	.align		4
        /*004c*/ 	.byte	0x03, 0x1b
        /*004e*/ 	.short	0x00ff


	//----- nvinfo : EIATTR_MERCURY_ISA_VERSION
	.align		4
        /*0050*/ 	.byte	0x03, 0x5f
        /*0052*/ 	.short	0x0101


	//----- nvinfo : EIATTR_VRC_CTA_INIT_COUNT
	.align		4
        /*0054*/ 	.byte	0x02, 0x4a
	.zero		1
	.zero		1


	//----- nvinfo : EIATTR_EXIT_INSTR_OFFSETS
	.align		4
        /*0058*/ 	.byte	0x04, 0x1c
        /*005a*/ 	.short	(.L_219 - .L_218)


	//   ....[0]....
.L_218:
        /*005c*/ 	.word	0x00000080


	//   ....[1]....
        /*0060*/ 	.word	0x00000350


	//----- nvinfo : EIATTR_CBANK_PARAM_SIZE
	.align		4
.L_219:
        /*0064*/ 	.byte	0x03, 0x19
        /*0066*/ 	.short	0x0018


	//----- nvinfo : EIATTR_PARAM_CBANK
	.align		4
        /*0068*/ 	.byte	0x04, 0x0a
        /*006a*/ 	.short	(.L_221 - .L_220)
	.align		4
.L_220:
        /*006c*/ 	.word	index@(.nv.constant0.restrict_u)
        /*0070*/ 	.short	0x0380
        /*0072*/ 	.short	0x0018


	//----- nvinfo : EIATTR_SW_WAR
	.align		4
.L_221:
        /*0074*/ 	.byte	0x04, 0x36
        /*0076*/ 	.short	(.L_223 - .L_222)
.L_222:
        /*0078*/ 	.word	0x00000008
.L_223:


//--------------------- .nv.callgraph             --------------------------
	.section	.nv.callgraph,"",@"SHT_CUDA_CALLGRAPH"
	.align	4
	.sectionentsize	8
	.align		4
        /*0000*/ 	.word	0x00000000
	.align		4
        /*0004*/ 	.word	0xffffffff
	.align		4
        /*0008*/ 	.word	0x00000000
	.align		4
        /*000c*/ 	.word	0xfffffffe
	.align		4
        /*0010*/ 	.word	0x00000000
	.align		4
        /*0014*/ 	.word	0xfffffffd
	.align		4
        /*0018*/ 	.word	0x00000000
	.align		4
        /*001c*/ 	.word	0xfffffffc


//--------------------- .text.prolongate_H_smooth --------------------------
	.section	.text.prolongate_H_smooth,"ax",@progbits
	.align	128
        .global         prolongate_H_smooth
        .type           prolongate_H_smooth,@function
        .size           prolongate_H_smooth,(.L_x_14 - prolongate_H_smooth)
        .other          prolongate_H_smooth,@"STO_CUDA_ENTRY STV_DEFAULT"
prolongate_H_smooth:
.text.prolongate_H_smooth:
[----:B------:R-:W-:Y:S01]  /*0000*/  LDC R1, c[0x0][0x37c] ;  /* 0x0000df00ff017b82 */ /* 0x000fe20000000800 */
[----:B------:R-:W0:Y:S07]  /*0010*/  S2R R5, SR_TID.X ;  /* 0x0000000000057919 */ /* 0x000e2e0000002100 */
[----:B------:R-:W0:Y:S08]  /*0020*/  S2UR UR4, SR_CTAID.X ;  /* 0x00000000000479c3 */ /* 0x000e300000002500 */
[----:B------:R-:W0:Y:S08]  /*0030*/  LDC R0, c[0x0][0x360] ;  /* 0x0000d800ff007b82 */ /* 0x000e300000000800 */
[----:B------:R-:W1:Y:S01]  /*0040*/  LDC.64 R2, c[0x0][0x390] ;  /* 0x0000e400ff027b82 */ /* 0x000e620000000a00 */
[----:B0-----:R-:W-:-:S02]  /*0050*/  IMAD R0, R0, UR4, R5 ;  /* 0x0000000400007c24 */ /* 0x001fc4000f8e0205 */
[----:B-1----:R-:W-:-:S05]  /*0060*/  IMAD R5, R3, R2, RZ ;  /* 0x0000000203057224 */ /* 0x002fca00078e02ff */
[----:B------:R-:W-:-:S13]  /*0070*/  ISETP.GE.AND P0, PT, R0, R5, PT ;  /* 0x000000050000720c */ /* 0x000fda0003f06270 */
[----:B------:R-:W-:Y:S05]  /*0080*/  @P0 EXIT ;  /* 0x000000000000094d */ /* 0x000fea0003800000 */
[----:B------:R-:W-:Y:S01]  /*0090*/  IABS R7, R3 ;  /* 0x0000000300077213 */ /* 0x000fe20000000000 */
[----:B------:R-:W0:Y:S03]  /*00a0*/  LDCU.64 UR4, c[0x0][0x358] ;  /* 0x00006b00ff0477ac */ /* 0x000e260008000a00 */
[----:B------:R-:W1:Y:S08]  /*00b0*/  I2F.RP R6, R7 ;  /* 0x0000000700067306 */ /* 0x000e700000209400 */
[----:B-1----:R-:W1:Y:S02]  /*00c0*/  MUFU.RCP R6, R6 ;  /* 0x0000000600067308 */ /* 0x002e640000001000 */
[----:B-1----:R-:W-:-:S06]  /*00d0*/  IADD3 R4, PT, PT, R6, 0xffffffe, RZ ;  /* 0x0ffffffe06047810 */ /* 0x002fcc0007ffe0ff */
[----:B------:R1:W2:Y:S02]  /*00e0*/  F2I.FTZ.U32.TRUNC.NTZ R5, R4 ;  /* 0x0000000400057305 */ /* 0x0002a4000021f000 */
[----:B-1----:R-:W-:Y:S01]  /*00f0*/  HFMA2 R4, -RZ, RZ, 0, 0 ;  /* 0x00000000ff047431 */ /* 0x002fe200000001ff */
[----:B--2---:R-:W-:-:S05]  /*0100*/  IADD3 R8, PT, PT, RZ, -R5, RZ ;  /* 0x80000005ff087210 */ /* 0x004fca0007ffe0ff */
[----:B------:R-:W-:Y:S01]  /*0110*/  IMAD R9, R8, R7, RZ ;  /* 0x0000000708097224 */ /* 0x000fe200078e02ff */
[----:B------:R-:W-:-:S03]  /*0120*/  IABS R8, R0 ;  /* 0x0000000000087213 */ /* 0x000fc60000000000 */
[----:B------:R-:W-:Y:S01]  /*0130*/  IMAD.HI.U32 R5, R5, R9, R4 ;  /* 0x0000000905057227 */ /* 0x000fe200078e0004 */
[----:B------:R-:W-:-:S04]  /*0140*/  LOP3.LUT R4, R0, R3, RZ, 0x3c, !PT ;  /* 0x0000000300047212 */ /* 0x000fc800078e3cff */
[----:B------:R-:W-:Y:S01]  /*0150*/  ISETP.GE.AND P1, PT, R4, RZ, PT ;  /* 0x000000ff0400720c */ /* 0x000fe20003f26270 */
[----:B------:R-:W-:Y:S01]  /*0160*/  IMAD.HI.U32 R5, R5, R8, RZ ;  /* 0x0000000805057227 */ /* 0x000fe200078e00ff */
[----:B------:R-:W-:-:S04]  /*0170*/  LEA.HI R4, R2, R2, RZ, 0x1 ;  /* 0x0000000202047211 */ /* 0x000fc800078f08ff */
[----:B------:R-:W-:Y:S02]  /*0180*/  IADD3 R6, PT, PT, -R5, RZ, RZ ;  /* 0x000000ff05067210 */ /* 0x000fe40007ffe1ff */
[----:B------:R-:W-:-:S03]  /*0190*/  LEA.HI.SX32 R10, R4, 0xffffffff, 0x1f ;  /* 0xffffffff040a7811 */ /* 0x000fc600078ffaff */
[----:B------:R-:W-:Y:S01]  /*01a0*/  IMAD R6, R7, R6, R8 ;  /* 0x0000000607067224 */ /* 0x000fe200078e0208 */
[----:B------:R-:W-:-:S04]  /*01b0*/  I2FP.F32.S32 R4, R10 ;  /* 0x0000000a00047245 */ /* 0x000fc80000201400 */
[----:B------:R-:W-:-:S13]  /*01c0*/  ISETP.GT.U32.AND P2, PT, R7, R6, PT ;  /* 0x000000060700720c */ /* 0x000fda0003f44070 */
[----:B------:R-:W-:Y:S01]  /*01d0*/  @!P2 IMAD.IADD R6, R6, 0x1, -R7 ;  /* 0x000000010606a824 */ /* 0x000fe200078e0a07 */
[----:B------:R-:W-:Y:S02]  /*01e0*/  @!P2 IADD3 R5, PT, PT, R5, 0x1, RZ ;  /* 0x000000010505a810 */ /* 0x000fe40007ffe0ff */
[----:B------:R-:W-:Y:S02]  /*01f0*/  ISETP.NE.AND P2, PT, R3, RZ, PT ;  /* 0x000000ff0300720c */ /* 0x000fe40003f45270 */
[----:B------:R-:W-:-:S13]  /*0200*/  ISETP.GE.U32.AND P0, PT, R6, R7, PT ;  /* 0x000000070600720c */ /* 0x000fda0003f06070 */
[----:B------:R-:W-:-:S05]  /*0210*/  @P0 IADD3 R5, PT, PT, R5, 0x1, RZ ;  /* 0x0000000105050810 */ /* 0x000fca0007ffe0ff */
[----:B------:R-:W-:Y:S01]  /*0220*/  @!P1 IMAD.MOV R5, RZ, RZ, -R5 ;  /* 0x000000ffff059224 */ /* 0x000fe200078e0a05 */
[----:B------:R-:W-:-:S04]  /*0230*/  @!P2 LOP3.LUT R5, RZ, R3, RZ, 0x33, !PT ;  /* 0x00000003ff05a212 */ /* 0x000fc800078e33ff */
[----:B------:R-:W-:Y:S02]  /*0240*/  IADD3 R6, PT, PT, -R5, RZ, RZ ;  /* 0x000000ff05067210 */ /* 0x000fe40007ffe1ff */
[----:B------:R-:W-:-:S03]  /*0250*/  I2FP.F32.S32 R5, R5 ;  /* 0x0000000500057245 */ /* 0x000fc60000201400 */
[C---:B------:R-:W-:Y:S01]  /*0260*/  IMAD R2, R3.reuse, R6, R0 ;  /* 0x0000000603027224 */ /* 0x040fe200078e0200 */
[----:B------:R-:W-:Y:S01]  /*0270*/  LEA.HI R3, R3, R3, RZ, 0x1 ;  /* 0x0000000303037211 */ /* 0x000fe200078f08ff */
[----:B------:R-:W-:-:S03]  /*0280*/  FADD R5, R5, -0.5 ;  /* 0xbf00000005057421 */ /* 0x000fc60000000000 */
[----:B------:R-:W-:Y:S01]  /*0290*/  I2FP.F32.S32 R2, R2 ;  /* 0x0000000200027245 */ /* 0x000fe20000201400 */
[----:B------:R-:W-:Y:S01]  /*02a0*/  FMUL R5, R5, 0.5 ;  /* 0x3f00000005057820 */ /* 0x000fe20000400000 */
[----:B------:R-:W-:-:S03]  /*02b0*/  SHF.R.S32.HI R8, RZ, 0x1, R3 ;  /* 0x00000001ff087819 */ /* 0x000fc60000011403 */
[----:B------:R-:W-:Y:S01]  /*02c0*/  FADD R2, R2, -0.5 ;  /* 0xbf00000002027421 */ /* 0x000fe20000000000 */
[----:B------:R-:W-:Y:S02]  /*02d0*/  IADD3 R7, PT, PT, R8, -0x1, RZ ;  /* 0xffffffff08077810 */ /* 0x000fe40007ffe0ff */
[----:B------:R-:W-:Y:S01]  /*02e0*/  FMNMX R4, R5, R4, PT ;  /* 0x0000000405047209 */ /* 0x000fe20003800000 */
[----:B------:R-:W-:Y:S01]  /*02f0*/  FMUL R2, R2, 0.5 ;  /* 0x3f00000002027820 */ /* 0x000fe20000400000 */
[----:B------:R-:W-:Y:S02]  /*0300*/  I2FP.F32.S32 R3, R7 ;  /* 0x0000000700037245 */ /* 0x000fe40000201400 */
[----:B------:R-:W-:Y:S02]  /*0310*/  FMNMX R4, RZ, R4, !PT ;  /* 0x00000004ff047209 */ /* 0x000fe40007800000 */
[----:B------:R-:W-:Y:S02]  /*0320*/  FMNMX R2, R2, R3, PT ;  /* 0x0000000302027209 */ /* 0x000fe40003800000 */
[----:B------:R-:W1:Y:S02]  /*0330*/  F2I.TRUNC.NTZ R5, R4 ;  /* 0x0000000400057305 */ /* 0x000e64000020f100 */
[----:B------:R-:W-:-:S02]  /*0340*/  FMNMX R6, RZ, R2, !PT ;  /* 0x00000002ff067209 */ /* 0x000fc40007800000 */
[----:B------:R-:W2:Y:S04]  /*0350*/  LDC.64 R2, c[0x0][0x380] ;  /* 0x0000e000ff027b82 */ /* 0x000ea80000000a00 */
[----:B------:R-:W3:Y:S01]  /*0360*/  F2I.TRUNC.NTZ R16, R6 ;  /* 0x0000000600107305 */ /* 0x000ee2000020f100 */
[----:B-1----:R-:W-:Y:S02]  /*0370*/  VIADDMNMX R9, R5, 0x1, R10, PT ;  /* 0x0000000105097846 */ /* 0x002fe4000380010a */
[----:B---3--:R-:W-:-:S03]  /*0380*/  VIADDMNMX R7, R16, 0x1, R7, PT ;  /* 0x0000000110077846 */ /* 0x008fc60003800107 */
[C-C-:B------:R-:W-:Y:S02]  /*0390*/  IMAD R13, R8.reuse, R9, R16.reuse ;  /* 0x00000009080d7224 */ /* 0x140fe400078e0210 */
[C---:B------:R-:W-:Y:S02]  /*03a0*/  IMAD R11, R8.reuse, R5, R16 ;  /* 0x00000005080b7224 */ /* 0x040fe400078e0210 */
[----:B------:R-:W-:Y:S02]  /*03b0*/  IMAD R15, R8, R9, R7 ;  /* 0x00000009080f7224 */ /* 0x000fe400078e0207 */
[----:B--2---:R-:W-:-:S04]  /*03c0*/  IMAD.WIDE R12, R13, 0x4, R2 ;  /* 0x000000040d0c7825 */ /* 0x004fc800078e0202 */
[----:B------:R-:W-:Y:S02]  /*03d0*/  IMAD R7, R8, R5, R7 ;  /* 0x0000000508077224 */ /* 0x000fe400078e0207 */
[--C-:B------:R-:W-:Y:S01]  /*03e0*/  IMAD.WIDE R14, R15, 0x4, R2.reuse ;  /* 0x000000040f0e7825 */ /* 0x100fe200078e0202 */
[----:B0-----:R-:W2:Y:S03]  /*03f0*/  LDG.E R12, desc[UR4][R12.64] ;  /* 0x000000040c0c7981 */ /* 0x001ea6000c1e1900 */
[--C-:B------:R-:W-:Y:S02]  /*0400*/  IMAD.WIDE R8, R11, 0x4, R2.reuse ;  /* 0x000000040b087825 */ /* 0x100fe400078e0202 */
[----:B------:R-:W3:Y:S02]  /*0410*/  LDG.E R14, desc[UR4][R14.64] ;  /* 0x000000040e0e7981 */ /* 0x000ee4000c1e1900 */
[----:B------:R-:W-:-:S02]  /*0420*/  IMAD.WIDE R10, R7, 0x4, R2 ;  /* 0x00000004070a7825 */ /* 0x000fc400078e0202 */
[----:B------:R-:W4:Y:S01]  /*0430*/  LDG.E R8, desc[UR4][R8.64] ;  /* 0x0000000408087981 */ /* 0x000f22000c1e1900 */
[----:B------:R-:W-:Y:S01]  /*0440*/  I2FP.F32.S32 R7, R16 ;  /* 0x0000001000077245 */ /* 0x000fe20000201400 */
[----:B------:R-:W0:Y:S02]  /*0450*/  LDC.64 R2, c[0x0][0x388] ;  /* 0x0000e200ff027b82 */ /* 0x000e240000000a00 */
[----:B------:R-:W5:Y:S02]  /*0460*/  LDG.E R10, desc[UR4][R10.64] ;  /* 0x000000040a0a7981 */ /* 0x000f64000c1e1900 */
[----:B------:R-:W-:Y:S01]  /*0470*/  FADD R7, R6, -R7 ;  /* 0x8000000706077221 */ /* 0x000fe20000000000 */
[----:B------:R-:W-:-:S03]  /*0480*/  I2FP.F32.S32 R5, R5 ;  /* 0x0000000500057245 */ /* 0x000fc60000201400 */
[----:B------:R-:W-:Y:S02]  /*0490*/  FADD R17, -R7, 1 ;  /* 0x3f80000007117421 */ /* 0x000fe40000000100 */
[----:B------:R-:W-:Y:S01]  /*04a0*/  FADD R5, R4, -R5 ;  /* 0x8000000504057221 */ /* 0x000fe20000000000 */
[----:B0-----:R-:W-:-:S04]  /*04b0*/  IMAD.WIDE R2, R0, 0x4, R2 ;  /* 0x0000000400027825 */ /* 0x001fc800078e0202 */
[----:B--2---:R-:W-:-:S04]  /*04c0*/  FMUL R6, R12, R17 ;  /* 0x000000110c067220 */ /* 0x004fc80000400000 */
[----:B---3--:R-:W-:Y:S01]  /*04d0*/  FFMA R6, R7, R14, R6 ;  /* 0x0000000e07067223 */ /* 0x008fe20000000006 */
[----:B----4-:R-:W-:-:S03]  /*04e0*/  FMUL R17, R8, R17 ;  /* 0x0000001108117220 */ /* 0x010fc60000400000 */
[C---:B------:R-:W-:Y:S01]  /*04f0*/  FMUL R6, R5.reuse, R6 ;  /* 0x0000000605067220 */ /* 0x040fe20000400000 */
[----:B------:R-:W-:Y:S01]  /*0500*/  FADD R5, -R5, 1 ;  /* 0x3f80000005057421 */ /* 0x000fe20000000100 */
[----:B-----5:R-:W-:-:S04]  /*0510*/  FFMA R4, R7, R10, R17 ;  /* 0x0000000a07047223 */ /* 0x020fc80000000011 */
[----:B------:R-:W-:-:S05]  /*0520*/  FFMA R5, R5, R4, R6 ;  /* 0x0000000405057223 */ /* 0x000fca0000000006 */
[----:B------:R-:W-:Y:S01]  /*0530*/  STG.E desc[UR4][R2.64], R5 ;  /* 0x0000000502007986 */ /* 0x000fe2000c101904 */
[----:B------:R-:W-:Y:S05]  /*0540*/  EXIT ;  /* 0x000000000000794d */ /* 0x000fea0003800000 */
.L_x_0:
[----:B------:R-:W-:-:S00]  /*0550*/  BRA `(.L_x_0) ;  /* 0xfffffffc00fc7947 */ /* 0x000fc0000383ffff */
[----:B------:R-:W-:-:S00]  /*0560*/  NOP ;  /* 0x0000000000007918 */ /* 0x000fc00000000000 */
        /* <DEDUP_REMOVED lines=9> */
.L_x_14:


//--------------------- .text.prolongate_v_smooth --------------------------
	.section	.text.prolongate_v_smooth,"ax",@progbits
	.align	128
        .global         prolongate_v_smooth
        .type           prolongate_v_smooth,@function
        .size           prolongate_v_smooth,(.L_x_15 - prolongate_v_smooth)
        .other          prolongate_v_smooth,@"STO_CUDA_ENTRY STV_DEFAULT"
prolongate_v_smooth:
.text.prolongate_v_smooth:
[----:B------:R-:W-:Y:S01]  /*0000*/  LDC R1, c[0x0][0x37c] ;  /* 0x0000df00ff017b82 */ /* 0x000fe20000000800 */
[----:B------:R-:W0:Y:S07]  /*0010*/  S2R R5, SR_TID.X ;  /* 0x0000000000057919 */ /* 0x000e2e0000002100 */
[----:B------:R-:W0:Y:S08]  /*0020*/  S2UR UR4, SR_CTAID.X ;  /* 0x00000000000479c3 */ /* 0x000e300000002500 */
[----:B------:R-:W0:Y:S08]  /*0030*/  LDC R0, c[0x0][0x360] ;  /* 0x0000d800ff007b82 */ /* 0x000e300000000800 */
[----:B------:R-:W1:Y:S01]  /*0040*/  LDC.64 R2, c[0x0][0x390] ;  /* 0x0000e400ff027b82 */ /* 0x000e620000000a00 */
[----:B0-----:R-:W-:-:S02]  /*0050*/  IMAD R0, R0, UR4, R5 ;  /* 0x0000000400007c24 */ /* 0x001fc4000f8e0205 */
[----:B-1----:R-:W-:-:S05]  /*0060*/  IMAD R5, R3, R2, R3 ;  /* 0x0000000203057224 */ /* 0x002fca00078e0203 */
[----:B------:R-:W-:-:S13]  /*0070*/  ISETP.GE.AND P0, PT, R0, R5, PT ;  /* 0x000000050000720c */ /* 0x000fda0003f06270 */
[----:B------:R-:W-:Y:S05]  /*0080*/  @P0 EXIT ;  /* 0x000000000000094d */ /* 0x000fea0003800000 */
[----:B------:R-:W-:Y:S01]  /*0090*/  IABS R7, R3 ;  /* 0x0000000300077213 */ /* 0x000fe20000000000 */
[----:B------:R-:W0:Y:S01]  /*00a0*/  LDCU.64 UR4, c[0x0][0x358] ;  /* 0x00006b00ff0477ac */ /* 0x000e220008000a00 */
[----:B------:R-:W-:Y:S02]  /*00b0*/  LEA.HI R2, R2, R2, RZ, 0x1 ;  /* 0x0000000202027211 */ /* 0x000fe400078f08ff */
[----:B------:R-:W1:Y:S08]  /*00c0*/  I2F.RP R6, R7 ;  /* 0x0000000700067306 */ /* 0x000e700000209400 */
[----:B-1----:R-:W1:Y:S02]  /*00d0*/  MUFU.RCP R6, R6 ;  /* 0x0000000600067308 */ /* 0x002e640000001000 */
[----:B-1----:R-:W-:-:S06]  /*00e0*/  IADD3 R4, PT, PT, R6, 0xffffffe, RZ ;  /* 0x0ffffffe06047810 */ /* 0x002fcc0007ffe0ff */
[----:B------:R1:W2:Y:S02]  /*00f0*/  F2I.FTZ.U32.TRUNC.NTZ R5, R4 ;  /* 0x0000000400057305 */ /* 0x0002a4000021f000 */
[----:B-1----:R-:W-:Y:S01]  /*0100*/  IMAD.MOV.U32 R4, RZ, RZ, RZ ;  /* 0x000000ffff047224 */ /* 0x002fe200078e00ff */
[----:B--2---:R-:W-:-:S05]  /*0110*/  IADD3 R8, PT, PT, RZ, -R5, RZ ;  /* 0x80000005ff087210 */ /* 0x004fca0007ffe0ff */
[----:B------:R-:W-:Y:S01]  /*0120*/  IMAD R9, R8, R7, RZ ;  /* 0x0000000708097224 */ /* 0x000fe200078e02ff */
[----:B------:R-:W-:-:S03]  /*0130*/  IABS R8, R0 ;  /* 0x0000000000087213 */ /* 0x000fc60000000000 */
[----:B------:R-:W-:Y:S01]  /*0140*/  IMAD.HI.U32 R5, R5, R9, R4 ;  /* 0x0000000905057227 */ /* 0x000fe200078e0004 */
[----:B------:R-:W-:-:S04]  /*0150*/  LOP3.LUT R4, R0, R3, RZ, 0x3c, !PT ;  /* 0x0000000300047212 */ /* 0x000fc800078e3cff */
[----:B------:R-:W-:Y:S01]  /*0160*/  ISETP.GE.AND P1, PT, R4, RZ, PT ;  /* 0x000000ff0400720c */ /* 0x000fe20003f26270 */
[----:B------:R-:W-:-:S05]  /*0170*/  IMAD.HI.U32 R5, R5, R8, RZ ;  /* 0x0000000805057227 */ /* 0x000fca00078e00ff */
[----:B------:R-:W-:-:S05]  /*0180*/  IADD3 R6, PT, PT, -R5, RZ, RZ ;  /* 0x000000ff05067210 */ /* 0x000fca0007ffe1ff */
[----:B------:R-:W-:Y:S01]  /*0190*/  IMAD R6, R7, R6, R8 ;  /* 0x0000000607067224 */ /* 0x000fe200078e0208 */
[----:B------:R-:W-:-:S04]  /*01a0*/  SHF.R.S32.HI R8, RZ, 0x1, R2 ;  /* 0x00000001ff087819 */ /* 0x000fc80000011402 */
        /* <DEDUP_REMOVED lines=12> */
[----:B------:R-:W-:Y:S01]  /*0270*/  FMUL R5, R5, 0.5 ;  /* 0x3f00000005057820 */ /* 0x000fe20000400000 */
[----:B------:R-:W-:Y:S02]  /*0280*/  I2FP.F32.S32 R4, R8 ;  /* 0x0000000800047245 */ /* 0x000fe40000201400 */
[----:B------:R-:W-:Y:S02]  /*0290*/  I2FP.F32.S32 R2, R2 ;  /* 0x0000000200027245 */ /* 0x000fe40000201400 */
[----:B------:R-:W-:Y:S02]  /*02a0*/  SHF.R.S32.HI R10, RZ, 0x1, R3 ;  /* 0x00000001ff0a7819 */ /* 0x000fe40000011403 */
[----:B------:R-:W-:Y:S01]  /*02b0*/  FMNMX R4, R5, R4, PT ;  /* 0x0000000405047209 */ /* 0x000fe20003800000 */
[----:B------:R-:W-:Y:S01]  /*02c0*/  FADD R2, R2, -0.5 ;  /* 0xbf00000002027421 */ /* 0x000fe20000000000 */
[----:B------:R-:W-:-:S02]  /*02d0*/  IADD3 R7, PT, PT, R10, -0x1, RZ ;  /* 0xffffffff0a077810 */ /* 0x000fc40007ffe0ff */
[----:B------:R-:W-:Y:S01]  /*02e0*/  FMNMX R4, RZ, R4, !PT ;  /* 0x00000004ff047209 */ /* 0x000fe20007800000 */
[----:B------:R-:W-:Y:S01]  /*02f0*/  FMUL R2, R2, 0.5 ;  /* 0x3f00000002027820 */ /* 0x000fe20000400000 */
[----:B------:R-:W-:Y:S02]  /*0300*/  I2FP.F32.S32 R3, R7 ;  /* 0x0000000700037245 */ /* 0x000fe40000201400 */
[----:B------:R-:W1:Y:S02]  /*0310*/  F2I.TRUNC.NTZ R5, R4 ;  /* 0x0000000400057305 */ /* 0x000e64000020f100 */
[----:B------:R-:W-:-:S04]  /*0320*/  FMNMX R2, R2, R3, PT ;  /* 0x0000000302027209 */ /* 0x000fc80003800000 */
[----:B------:R-:W-:Y:S02]  /*0330*/  FMNMX R6, RZ, R2, !PT ;  /* 0x00000002ff067209 */ /* 0x000fe40007800000 */
[----:B------:R-:W2:Y:S02]  /*0340*/  LDC.64 R2, c[0x0][0x380] ;  /* 0x0000e000ff027b82 */ /* 0x000ea40000000a00 */
[----:B------:R-:W3:Y:S01]  /*0350*/  F2I.TRUNC.NTZ R16, R6 ;  /* 0x0000000600107305 */ /* 0x000ee2000020f100 */
[----:B-1----:R-:W-:Y:S02]  /*0360*/  VIADDMNMX R9, R5, 0x1, R8, PT ;  /* 0x0000000105097846 */ /* 0x002fe40003800108 */
[----:B---3--:R-:W-:-:S03]  /*0370*/  VIADDMNMX R7, R16, 0x1, R7, PT ;  /* 0x0000000110077846 */ /* 0x008fc60003800107 */
[C-C-:B------:R-:W-:Y:S02]  /*0380*/  IMAD R13, R10.reuse, R9, R16.reuse ;  /* 0x000000090a0d7224 */ /* 0x140fe400078e0210 */
[C---:B------:R-:W-:Y:S02]  /*0390*/  IMAD R11, R10.reuse, R5, R16 ;  /* 0x000000050a0b7224 */ /* 0x040fe400078e0210 */
[----:B------:R-:W-:Y:S02]  /*03a0*/  IMAD R15, R10, R9, R7 ;  /* 0x000000090a0f7224 */ /* 0x000fe400078e0207 */
[----:B--2---:R-:W-:-:S04]  /*03b0*/  IMAD.WIDE R12, R13, 0x4, R2 ;  /* 0x000000040d0c7825 */ /* 0x004fc800078e0202 */
[----:B------:R-:W-:Y:S02]  /*03c0*/  IMAD.WIDE R14, R15, 0x4, R2 ;  /* 0x000000040f0e7825 */ /* 0x000fe400078e0202 */
[----:B0-----:R-:W2:Y:S02]  /*03d0*/  LDG.E R12, desc[UR4][R12.64] ;  /* 0x000000040c0c7981 */ /* 0x001ea4000c1e1900 */
[----:B------:R-:W-:Y:S02]  /*03e0*/  IMAD R7, R10, R5, R7 ;  /* 0x000000050a077224 */ /* 0x000fe400078e0207 */
[--C-:B------:R-:W-:Y:S01]  /*03f0*/  IMAD.WIDE R8, R11, 0x4, R2.reuse ;  /* 0x000000040b087825 */ /* 0x100fe200078e0202 */
[----:B------:R-:W3:Y:S03]  /*0400*/  LDG.E R14, desc[UR4][R14.64] ;  /* 0x000000040e0e7981 */ /* 0x000ee6000c1e1900 */
        /* <DEDUP_REMOVED lines=19> */
.L_x_1:
        /* <DEDUP_REMOVED lines=12> */
.L_x_15:


//--------------------- .text.prolongate_u_smooth --------------------------
	.section	.text.prolongate_u_smooth,"ax",@progbits
	.align	128
        .global         prolongate_u_smooth
        .type           prolongate_u_smooth,@function
        .size           prolongate_u_smooth,(.L_x_16 - prolongate_u_smooth)
        .other          prolongate_u_smooth,@"STO_CUDA_ENTRY STV_DEFAULT"
prolongate_u_smooth:
.text.prolongate_u_smooth:
        /* <DEDUP_REMOVED lines=9> */
[C---:B------:R-:W-:Y:S01]  /*0090*/  IADD3 R7, PT, PT, R3.reuse, 0x1, RZ ;  /* 0x0000000103077810 */ /* 0x040fe20007ffe0ff */
[----:B------:R-:W0:Y:S01]  /*00a0*/  LDCU.64 UR4, c[0x0][0x358] ;  /* 0x00006b00ff0477ac */ /* 0x000e220008000a00 */
[----:B------:R-:W-:Y:S02]  /*00b0*/  IABS R10, R0 ;  /* 0x00000000000a7213 */ /* 0x000fe40000000000 */
[-C--:B------:R-:W-:Y:S02]  /*00c0*/  IABS R9, R7.reuse ;  /* 0x0000000700097213 */ /* 0x080fe40000000000 */
[----:B------:R-:W-:Y:S02]  /*00d0*/  IABS R12, R7 ;  /* 0x00000007000c7213 */ /* 0x000fe40000000000 */
[----:B------:R-:W1:Y:S01]  /*00e0*/  I2F.RP R6, R9 ;  /* 0x0000000900067306 */ /* 0x000e620000209400 */
[----:B------:R-:W-:Y:S02]  /*00f0*/  LEA.HI R2, R2, R2, RZ, 0x1 ;  /* 0x0000000202027211 */ /* 0x000fe400078f08ff */
[----:B------:R-:W-:-:S05]  /*0100*/  LEA.HI R3, R3, R3, RZ, 0x1 ;  /* 0x0000000303037211 */ /* 0x000fca00078f08ff */
[----:B-1----:R-:W1:Y:S02]  /*0110*/  MUFU.RCP R6, R6 ;  /* 0x0000000600067308 */ /* 0x002e640000001000 */
[----:B-1----:R-:W-:Y:S02]  /*0120*/  IADD3 R4, PT, PT, R6, 0xffffffe, RZ ;  /* 0x0ffffffe06047810 */ /* 0x002fe40007ffe0ff */
[----:B------:R-:W-:-:S04]  /*0130*/  IADD3 R6, PT, PT, RZ, -R12, RZ ;  /* 0x8000000cff067210 */ /* 0x000fc80007ffe0ff */
[----:B------:R1:W2:Y:S02]  /*0140*/  F2I.FTZ.U32.TRUNC.NTZ R5, R4 ;  /* 0x0000000400057305 */ /* 0x0002a4000021f000 */
[----:B-1----:R-:W-:Y:S02]  /*0150*/  IMAD.MOV.U32 R4, RZ, RZ, RZ ;  /* 0x000000ffff047224 */ /* 0x002fe400078e00ff */
[----:B--2---:R-:W-:-:S04]  /*0160*/  IMAD.MOV R8, RZ, RZ, -R5 ;  /* 0x000000ffff087224 */ /* 0x004fc800078e0a05 */
[----:B------:R-:W-:Y:S01]  /*0170*/  IMAD R11, R8, R9, RZ ;  /* 0x00000009080b7224 */ /* 0x000fe200078e02ff */
[----:B------:R-:W-:Y:S02]  /*0180*/  MOV R8, R10 ;  /* 0x0000000a00087202 */ /* 0x000fe40000000f00 */
[----:B------:R-:W-:Y:S01]  /*0190*/  LEA.HI.SX32 R10, R2, 0xffffffff, 0x1f ;  /* 0xffffffff020a7811 */ /* 0x000fe200078ffaff */
[----:B------:R-:W-:-:S06]  /*01a0*/  IMAD.HI.U32 R5, R5, R11, R4 ;  /* 0x0000000b05057227 */ /* 0x000fcc00078e0004 */
[----:B------:R-:W-:-:S04]  /*01b0*/  IMAD.HI.U32 R5, R5, R8, RZ ;  /* 0x0000000805057227 */ /* 0x000fc800078e00ff */
[----:B------:R-:W-:Y:S01]  /*01c0*/  IMAD R4, R5, R6, R8 ;  /* 0x0000000605047224 */ /* 0x000fe200078e0208 */
[----:B------:R-:W-:-:S04]  /*01d0*/  SHF.R.S32.HI R8, RZ, 0x1, R3 ;  /* 0x00000001ff087819 */ /* 0x000fc80000011403 */
[----:B------:R-:W-:Y:S02]  /*01e0*/  ISETP.GT.U32.AND P2, PT, R9, R4, PT ;  /* 0x000000040900720c */ /* 0x000fe40003f44070 */
[----:B------:R-:W-:-:S11]  /*01f0*/  I2FP.F32.S32 R2, R8 ;  /* 0x0000000800027245 */ /* 0x000fd60000201400 */
[----:B------:R-:W-:Y:S01]  /*0200*/  @!P2 IMAD.IADD R4, R4, 0x1, -R9 ;  /* 0x000000010404a824 */ /* 0x000fe200078e0a09 */
[----:B------:R-:W-:Y:S02]  /*0210*/  @!P2 IADD3 R5, PT, PT, R5, 0x1, RZ ;  /* 0x000000010505a810 */ /* 0x000fe40007ffe0ff */
[----:B------:R-:W-:Y:S02]  /*0220*/  ISETP.NE.AND P2, PT, R7, RZ, PT ;  /* 0x000000ff0700720c */ /* 0x000fe40003f45270 */
[----:B------:R-:W-:Y:S02]  /*0230*/  ISETP.GE.U32.AND P0, PT, R4, R9, PT ;  /* 0x000000090400720c */ /* 0x000fe40003f06070 */
[----:B------:R-:W-:-:S04]  /*0240*/  LOP3.LUT R4, R0, R7, RZ, 0x3c, !PT ;  /* 0x0000000700047212 */ /* 0x000fc800078e3cff */
[----:B------:R-:W-:-:S07]  /*0250*/  ISETP.GE.AND P1, PT, R4, RZ, PT ;  /* 0x000000ff0400720c */ /* 0x000fce0003f26270 */
[----:B------:R-:W-:-:S06]  /*0260*/  @P0 VIADD R5, R5, 0x1 ;  /* 0x0000000105050836 */ /* 0x000fcc0000000000 */
[----:B------:R-:W-:Y:S02]  /*0270*/  @!P1 IADD3 R5, PT, PT, -R5, RZ, RZ ;  /* 0x000000ff05059210 */ /* 0x000fe40007ffe1ff */
[----:B------:R-:W-:-:S04]  /*0280*/  @!P2 LOP3.LUT R5, RZ, R7, RZ, 0x33, !PT ;  /* 0x00000007ff05a212 */ /* 0x000fc800078e33ff */
[----:B------:R-:W-:Y:S01]  /*0290*/  I2FP.F32.S32 R4, R5 ;  /* 0x0000000500047245 */ /* 0x000fe20000201400 */
[----:B------:R-:W-:-:S04]  /*02a0*/  IMAD.MOV R5, RZ, RZ, -R5 ;  /* 0x000000ffff057224 */ /* 0x000fc800078e0a05 */
[----:B------:R-:W-:Y:S01]  /*02b0*/  FADD R4, R4, -0.5 ;  /* 0xbf00000004047421 */ /* 0x000fe20000000000 */
[----:B------:R-:W-:Y:S01]  /*02c0*/  IMAD R7, R7, R5, R0 ;  /* 0x0000000507077224 */ /* 0x000fe200078e0200 */
[----:B------:R-:W-:Y:S02]  /*02d0*/  I2FP.F32.S32 R5, R10 ;  /* 0x0000000a00057245 */ /* 0x000fe40000201400 */
[----:B------:R-:W-:Y:S02]  /*02e0*/  FMUL R4, R4, 0.5 ;  /* 0x3f00000004047820 */ /* 0x000fe40000400000 */
[----:B------:R-:W-:-:S03]  /*02f0*/  I2FP.F32.S32 R7, R7 ;  /* 0x0000000700077245 */ /* 0x000fc60000201400 */
[----:B------:R-:W-:Y:S02]  /*0300*/  FMNMX R4, R4, R5, PT ;  /* 0x0000000504047209 */ /* 0x000fe40003800000 */
[----:B------:R-:W-:Y:S02]  /*0310*/  FMUL R7, R7, 0.5 ;  /* 0x3f00000007077820 */ /* 0x000fe40000400000 */
[----:B------:R-:W-:-:S03]  /*0320*/  FMNMX R4, RZ, R4, !PT ;  /* 0x00000004ff047209 */ /* 0x000fc60007800000 */
[----:B------:R-:W-:Y:S01]  /*0330*/  FMNMX R2, R7, R2, PT ;  /* 0x0000000207027209 */ /* 0x000fe20003800000 */
[----:B------:R-:W1:Y:S03]  /*0340*/  F2I.TRUNC.NTZ R5, R4 ;  /* 0x0000000400057305 */ /* 0x000e66000020f100 */
[----:B------:R-:W-:Y:S02]  /*0350*/  FMNMX R6, RZ, R2, !PT ;  /* 0x00000002ff067209 */ /* 0x000fe40007800000 */
[----:B------:R-:W2:Y:S03]  /*0360*/  LDC.64 R2, c[0x0][0x380] ;  /* 0x0000e000ff027b82 */ /* 0x000ea60000000a00 */
[----:B------:R-:W3:Y:S01]  /*0370*/  F2I.TRUNC.NTZ R7, R6 ;  /* 0x0000000600077305 */ /* 0x000ee2000020f100 */
[----:B-1----:R-:W-:-:S05]  /*0380*/  VIADDMNMX R9, R5, 0x1, R10, PT ;  /* 0x0000000105097846 */ /* 0x002fca000380010a */
[C---:B------:R-:W-:Y:S02]  /*0390*/  IMAD R10, R8.reuse, R9, R9 ;  /* 0x00000009080a7224 */ /* 0x040fe400078e0209 */
[----:B------:R-:W-:Y:S01]  /*03a0*/  IMAD R9, R8, R5, R5 ;  /* 0x0000000508097224 */ /* 0x000fe200078e0205 */
[C---:B---3--:R-:W-:Y:S02]  /*03b0*/  VIADDMNMX R8, R7.reuse, 0x1, R8, PT ;  /* 0x0000000107087846 */ /* 0x048fe40003800108 */
[CC--:B------:R-:W-:Y:S01]  /*03c0*/  IADD3 R13, PT, PT, R7.reuse, R10.reuse, RZ ;  /* 0x0000000a070d7210 */ /* 0x0c0fe20007ffe0ff */
[--C-:B------:R-:W-:Y:S01]  /*03d0*/  IMAD.IADD R11, R7, 0x1, R9.reuse ;  /* 0x00000001070b7824 */ /* 0x100fe200078e0209 */
[C---:B------:R-:W-:Y:S01]  /*03e0*/  IADD3 R15, PT, PT, R8.reuse, R10, RZ ;  /* 0x0000000a080f7210 */ /* 0x040fe20007ffe0ff */
[----:B------:R-:W-:Y:S02]  /*03f0*/  IMAD.IADD R17, R8, 0x1, R9 ;  /* 0x0000000108117824 */ /* 0x000fe400078e0209 */
[----:B--2---:R-:W-:-:S04]  /*0400*/  IMAD.WIDE R12, R13, 0x4, R2 ;  /* 0x000000040d0c7825 */ /* 0x004fc800078e0202 */
[--C-:B------:R-:W-:Y:S02]  /*0410*/  IMAD.WIDE R14, R15, 0x4, R2.reuse ;  /* 0x000000040f0e7825 */ /* 0x100fe400078e0202 */
[----:B0-----:R-:W2:Y:S02]  /*0420*/  LDG.E R12, desc[UR4][R12.64] ;  /* 0x000000040c0c7981 */ /* 0x001ea4000c1e1900 */
[--C-:B------:R-:W-:Y:S02]  /*0430*/  IMAD.WIDE R8, R11, 0x4, R2.reuse ;  /* 0x000000040b087825 */ /* 0x100fe400078e0202 */
[----:B------:R-:W3:Y:S02]  /*0440*/  LDG.E R14, desc[UR4][R14.64] ;  /* 0x000000040e0e7981 */ /* 0x000ee4000c1e1900 */
[----:B------:R-:W-:Y:S02]  /*0450*/  IMAD.WIDE R10, R17, 0x4, R2 ;  /* 0x00000004110a7825 */ /* 0x000fe400078e0202 */
        /* <DEDUP_REMOVED lines=18> */
.L_x_2:
        /* <DEDUP_REMOVED lines=16> */
.L_x_16:


//--------------------- .text.prolongate_v        --------------------------
	.section	.text.prolongate_v,"ax",@progbits
	.align	128
        .global         prolongate_v
        .type           prolongate_v,@function
        .size           prolongate_v,(.L_x_17 - prolongate_v)
        .other          prolongate_v,@"STO_CUDA_ENTRY STV_DEFAULT"
prolongate_v:
.text.prolongate_v:
        /* <DEDUP_REMOVED lines=10> */
[----:B------:R-:W0:Y:S03]  /*00a0*/  LDCU.64 UR4, c[0x0][0x358] ;  /* 0x00006b00ff0477ac */ /* 0x000e260008000a00 */
[----:B------:R-:W1:Y:S08]  /*00b0*/  I2F.RP R6, R7 ;  /* 0x0000000700067306 */ /* 0x000e700000209400 */
[----:B-1----:R-:W1:Y:S02]  /*00c0*/  MUFU.RCP R6, R6 ;  /* 0x0000000600067308 */ /* 0x002e640000001000 */
[----:B-1----:R-:W-:-:S06]  /*00d0*/  VIADD R4, R6, 0xffffffe ;  /* 0x0ffffffe06047836 */ /* 0x002fcc0000000000 */
[----:B------:R1:W2:Y:S02]  /*00e0*/  F2I.FTZ.U32.TRUNC.NTZ R5, R4 ;  /* 0x0000000400057305 */ /* 0x0002a4000021f000 */
[----:B-1----:R-:W-:Y:S02]  /*00f0*/  IMAD.MOV.U32 R4, RZ, RZ, RZ ;  /* 0x000000ffff047224 */ /* 0x002fe400078e00ff */
[----:B--2---:R-:W-:-:S04]  /*0100*/  IMAD.MOV R8, RZ, RZ, -R5 ;  /* 0x000000ffff087224 */ /* 0x004fc800078e0a05 */
[----:B------:R-:W-:Y:S01]  /*0110*/  IMAD R9, R8, R7, RZ ;  /* 0x0000000708097224 */ /* 0x000fe200078e02ff */
[----:B------:R-:W-:-:S03]  /*0120*/  IABS R8, R0 ;  /* 0x0000000000087213 */ /* 0x000fc60000000000 */
[----:B------:R-:W-:Y:S01]  /*0130*/  IMAD.HI.U32 R5, R5, R9, R4 ;  /* 0x0000000905057227 */ /* 0x000fe200078e0004 */
[----:B------:R-:W-:-:S04]  /*0140*/  LOP3.LUT R4, R0, R3, RZ, 0x3c, !PT ;  /* 0x0000000300047212 */ /* 0x000fc800078e3cff */
[----:B------:R-:W-:Y:S01]  /*0150*/  ISETP.GE.AND P1, PT, R4, RZ, PT ;  /* 0x000000ff0400720c */ /* 0x000fe20003f26270 */
[----:B------:R-:W-:-:S05]  /*0160*/  IMAD.HI.U32 R5, R5, R8, RZ ;  /* 0x0000000805057227 */ /* 0x000fca00078e00ff */
[----:B------:R-:W-:-:S05]  /*0170*/  IADD3 R6, PT, PT, -R5, RZ, RZ ;  /* 0x000000ff05067210 */ /* 0x000fca0007ffe1ff */
[----:B------:R-:W-:-:S05]  /*0180*/  IMAD R6, R7, R6, R8 ;  /* 0x0000000607067224 */ /* 0x000fca00078e0208 */
[----:B------:R-:W-:-:S13]  /*0190*/  ISETP.GT.U32.AND P2, PT, R7, R6, PT ;  /* 0x000000060700720c */ /* 0x000fda0003f44070 */
[----:B------:R-:W-:Y:S02]  /*01a0*/  @!P2 IMAD.IADD R6, R6, 0x1, -R7 ;  /* 0x000000010606a824 */ /* 0x000fe400078e0a07 */
[----:B------:R-:W-:Y:S01]  /*01b0*/  @!P2 VIADD R5, R5, 0x1 ;  /* 0x000000010505a836 */ /* 0x000fe20000000000 */
[----:B------:R-:W-:Y:S02]  /*01c0*/  ISETP.NE.AND P2, PT, R3, RZ, PT ;  /* 0x000000ff0300720c */ /* 0x000fe40003f45270 */
[----:B------:R-:W-:-:S13]  /*01d0*/  ISETP.GE.U32.AND P0, PT, R6, R7, PT ;  /* 0x000000070600720c */ /* 0x000fda0003f06070 */
[----:B------:R-:W-:-:S05]  /*01e0*/  @P0 IADD3 R5, PT, PT, R5, 0x1, RZ ;  /* 0x0000000105050810 */ /* 0x000fca0007ffe0ff */
[----:B------:R-:W-:Y:S01]  /*01f0*/  @!P1 IMAD.MOV R5, RZ, RZ, -R5 ;  /* 0x000000ffff059224 */ /* 0x000fe200078e0a05 */
[----:B------:R-:W-:-:S04]  /*0200*/  @!P2 LOP3.LUT R5, RZ, R3, RZ, 0x33, !PT ;  /* 0x00000003ff05a212 */ /* 0x000fc800078e33ff */
[C---:B------:R-:W-:Y:S02]  /*0210*/  LOP3.LUT R6, R5.reuse, 0x1, RZ, 0xc0, !PT ;  /* 0x0000000105067812 */ /* 0x040fe400078ec0ff */
[C---:B------:R-:W-:Y:S02]  /*0220*/  IADD3 R4, PT, PT, -R5.reuse, RZ, RZ ;  /* 0x000000ff05047210 */ /* 0x040fe40007ffe1ff */
[----:B------:R-:W-:Y:S02]  /*0230*/  ISETP.NE.U32.AND P0, PT, R6, 0x1, PT ;  /* 0x000000010600780c */ /* 0x000fe40003f05070 */
[----:B------:R-:W-:Y:S01]  /*0240*/  LEA.HI R5, R5, R5, RZ, 0x1 ;  /* 0x0000000505057211 */ /* 0x000fe200078f08ff */
[----:B------:R-:W-:-:S03]  /*0250*/  IMAD R4, R3, R4, R0 ;  /* 0x0000000403047224 */ /* 0x000fc600078e0200 */
[----:B------:R-:W-:Y:S02]  /*0260*/  SHF.R.S32.HI R6, RZ, 0x1, R5 ;  /* 0x00000001ff067819 */ /* 0x000fe40000011405 */
[----:B------:R-:W-:-:S04]  /*0270*/  LEA.HI R4, R4, R4, RZ, 0x1 ;  /* 0x0000000404047211 */ /* 0x000fc800078f08ff */
[----:B------:R-:W-:Y:S01]  /*0280*/  SHF.R.S32.HI R7, RZ, 0x1, R4 ;  /* 0x00000001ff077819 */ /* 0x000fe20000011404 */
[----:B0-----:R-:W-:Y:S06]  /*0290*/  @!P0 BRA `(.L_x_3) ;  /* 0x0000000000288947 */ /* 0x001fec0003800000 */
[----:B------:R-:W0:Y:S01]  /*02a0*/  LDC.64 R4, c[0x0][0x380] ;  /* 0x0000e000ff047b82 */ /* 0x000e220000000a00 */
[----:B------:R-:W-:-:S04]  /*02b0*/  LEA.HI R3, R3, R3, RZ, 0x1 ;  /* 0x0000000303037211 */ /* 0x000fc800078f08ff */
[----:B------:R-:W-:-:S05]  /*02c0*/  SHF.R.S32.HI R3, RZ, 0x1, R3 ;  /* 0x00000001ff037819 */ /* 0x000fca0000011403 */
[----:B------:R-:W-:-:S04]  /*02d0*/  IMAD R3, R6, R3, R7 ;  /* 0x0000000306037224 */ /* 0x000fc800078e0207 */
[----:B0-----:R-:W-:Y:S02]  /*02e0*/  IMAD.WIDE R2, R3, 0x4, R4 ;  /* 0x0000000403027825 */ /* 0x001fe400078e0204 */
[----:B------:R-:W0:Y:S04]  /*02f0*/  LDC.64 R4, c[0x0][0x388] ;  /* 0x0000e200ff047b82 */ /* 0x000e280000000a00 */
[----:B------:R-:W2:Y:S01]  /*0300*/  LDG.E R3, desc[UR4][R2.64] ;  /* 0x0000000402037981 */ /* 0x000ea2000c1e1900 */
[----:B0-----:R-:W-:-:S05]  /*0310*/  IMAD.WIDE R4, R0, 0x4, R4 ;  /* 0x0000000400047825 */ /* 0x001fca00078e0204 */
[----:B--2---:R-:W-:Y:S01]  /*0320*/  STG.E desc[UR4][R4.64], R3 ;  /* 0x0000000304007986 */ /* 0x004fe2000c101904 */
[----:B------:R-:W-:Y:S05]  /*0330*/  EXIT ;  /* 0x000000000000794d */ /* 0x000fea0003800000 */
.L_x_3:
[----:B------:R-:W-:-:S04]  /*0340*/  LEA.HI R2, R2, R2, RZ, 0x1 ;  /* 0x0000000202027211 */ /* 0x000fc800078f08ff */
[----:B------:R-:W-:-:S04]  /*0350*/  SHF.R.S32.HI R2, RZ, 0x1, R2 ;  /* 0x00000001ff027819 */ /* 0x000fc80000011402 */
[----:B------:R-:W-:-:S13]  /*0360*/  ISETP.GE.AND P0, PT, R6, R2, PT ;  /* 0x000000020600720c */ /* 0x000fda0003f06270 */
[----:B------:R-:W-:Y:S05]  /*0370*/  @P0 BRA `(.L_x_4) ;  /* 0x0000000000380947 */ /* 0x000fea0003800000 */
[----:B------:R-:W0:Y:S01]  /*0380*/  LDC.64 R4, c[0x0][0x380] ;  /* 0x0000e000ff047b82 */ /* 0x000e220000000a00 */
[----:B------:R-:W-:-:S04]  /*0390*/  LEA.HI R3, R3, R3, RZ, 0x1 ;  /* 0x0000000303037211 */ /* 0x000fc800078f08ff */
[----:B------:R-:W-:-:S05]  /*03a0*/  SHF.R.S32.HI R3, RZ, 0x1, R3 ;  /* 0x00000001ff037819 */ /* 0x000fca0000011403 */
[----:B------:R-:W-:-:S04]  /*03b0*/  IMAD R7, R6, R3, R7 ;  /* 0x0000000306077224 */ /* 0x000fc800078e0207 */
[----:B0-----:R-:W-:Y:S02]  /*03c0*/  IMAD.WIDE R4, R7, 0x4, R4 ;  /* 0x0000000407047825 */ /* 0x001fe400078e0204 */
[----:B------:R-:W0:Y:S02]  /*03d0*/  LDC.64 R6, c[0x0][0x388] ;  /* 0x0000e200ff067b82 */ /* 0x000e240000000a00 */
[----:B------:R-:W-:Y:S02]  /*03e0*/  IMAD.WIDE R2, R3, 0x4, R4 ;  /* 0x0000000403027825 */ /* 0x000fe400078e0204 */
[----:B------:R-:W2:Y:S04]  /*03f0*/  LDG.E R4, desc[UR4][R4.64] ;  /* 0x0000000404047981 */ /* 0x000ea8000c1e1900 */
[----:B------:R-:W2:Y:S01]  /*0400*/  LDG.E R3, desc[UR4][R2.64] ;  /* 0x0000000402037981 */ /* 0x000ea2000c1e1900 */
[----:B0-----:R-:W-:-:S04]  /*0410*/  IMAD.WIDE R6, R0, 0x4, R6 ;  /* 0x0000000400067825 */ /* 0x001fc800078e0206 */
[----:B--2---:R-:W-:-:S04]  /*0420*/  FADD R8, R4, R3 ;  /* 0x0000000304087221 */ /* 0x004fc80000000000 */
[----:B------:R-:W-:-:S05]  /*0430*/  FMUL R9, R8, 0.5 ;  /* 0x3f00000008097820 */ /* 0x000fca0000400000 */
[----:B------:R-:W-:Y:S01]  /*0440*/  STG.E desc[UR4][R6.64], R9 ;  /* 0x0000000906007986 */ /* 0x000fe2000c101904 */
[----:B------:R-:W-:Y:S05]  /*0450*/  EXIT ;  /* 0x000000000000794d */ /* 0x000fea0003800000 */
.L_x_4:
        /* <DEDUP_REMOVED lines=10> */
.L_x_5:
        /* <DEDUP_REMOVED lines=16> */
.L_x_17:


//--------------------- .text.restrict_v          --------------------------
	.section	.text.restrict_v,"ax",@progbits
	.align	128
        .global         restrict_v
        .type           restrict_v,@function
        .size           restrict_v,(.L_x_18 - restrict_v)
        .other          restrict_v,@"STO_CUDA_ENTRY STV_DEFAULT"
restrict_v:
.text.restrict_v:
        /* <DEDUP_REMOVED lines=15> */
[----:B-1----:R-:W-:Y:S02]  /*00f0*/  HFMA2 R4, -RZ, RZ, 0, 0 ;  /* 0x00000000ff047431 */ /* 0x002fe400000001ff */
[----:B--2---:R-:W-:-:S04]  /*0100*/  IMAD.MOV R6, RZ, RZ, -R5 ;  /* 0x000000ffff067224 */ /* 0x004fc800078e0a05 */
[----:B------:R-:W-:Y:S01]  /*0110*/  IMAD R9, R6, R7, RZ ;  /* 0x0000000706097224 */ /* 0x000fe200078e02ff */
[----:B------:R-:W-:-:S03]  /*0120*/  IABS R6, R0 ;  /* 0x0000000000067213 */ /* 0x000fc60000000000 */
[----:B------:R-:W-:-:S06]  /*0130*/  IMAD.HI.U32 R5, R5, R9, R4 ;  /* 0x0000000905057227 */ /* 0x000fcc00078e0004 */
[----:B------:R-:W-:-:S04]  /*0140*/  IMAD.HI.U32 R5, R5, R6, RZ ;  /* 0x0000000605057227 */ /* 0x000fc800078e00ff */
[----:B------:R-:W-:-:S04]  /*0150*/  IMAD.MOV R2, RZ, RZ, -R5 ;  /* 0x000000ffff027224 */ /* 0x000fc800078e0a05 */
[----:B------:R-:W-:-:S05]  /*0160*/  IMAD R2, R7, R2, R6 ;  /* 0x0000000207027224 */ /* 0x000fca00078e0206 */
[----:B------:R-:W-:-:S13]  /*0170*/  ISETP.GT.U32.AND P2, PT, R7, R2, PT ;  /* 0x000000020700720c */ /* 0x000fda0003f44070 */
[-C--:B------:R-:W-:Y:S01]  /*0180*/  @!P2 IADD3 R2, PT, PT, R2, -R7.reuse, RZ ;  /* 0x800000070202a210 */ /* 0x080fe20007ffe0ff */
[----:B------:R-:W-:Y:S01]  /*0190*/  @!P2 VIADD R5, R5, 0x1 ;  /* 0x000000010505a836 */ /* 0x000fe20000000000 */
[----:B------:R-:W-:Y:S02]  /*01a0*/  ISETP.NE.AND P2, PT, R3, RZ, PT ;  /* 0x000000ff0300720c */ /* 0x000fe40003f45270 */
[----:B------:R-:W-:Y:S02]  /*01b0*/  ISETP.GE.U32.AND P0, PT, R2, R7, PT ;  /* 0x000000070200720c */ /* 0x000fe40003f06070 */
[----:B------:R-:W-:-:S04]  /*01c0*/  LOP3.LUT R2, R0, R3, RZ, 0x3c, !PT ;  /* 0x0000000300027212 */ /* 0x000fc800078e3cff */
[----:B------:R-:W-:-:S07]  /*01d0*/  ISETP.GE.AND P1, PT, R2, RZ, PT ;  /* 0x000000ff0200720c */ /* 0x000fce0003f26270 */
[----:B------:R-:W-:-:S05]  /*01e0*/  @P0 IADD3 R5, PT, PT, R5, 0x1, RZ ;  /* 0x0000000105050810 */ /* 0x000fca0007ffe0ff */
[----:B------:R-:W-:Y:S02]  /*01f0*/  IMAD.MOV.U32 R2, RZ, RZ, R5 ;  /* 0x000000ffff027224 */ /* 0x000fe400078e0005 */
[----:B------:R-:W1:Y:S03]  /*0200*/  LDC.64 R4, c[0x0][0x380] ;  /* 0x0000e000ff047b82 */ /* 0x000e660000000a00 */
[----:B------:R-:W-:Y:S02]  /*0210*/  @!P1 IADD3 R2, PT, PT, -R2, RZ, RZ ;  /* 0x000000ff02029210 */ /* 0x000fe40007ffe1ff */
[----:B------:R-:W-:-:S05]  /*0220*/  @!P2 LOP3.LUT R2, RZ, R3, RZ, 0x33, !PT ;  /* 0x00000003ff02a212 */ /* 0x000fca00078e33ff */
[----:B------:R-:W-:-:S04]  /*0230*/  IMAD R3, R2, R3, RZ ;  /* 0x0000000302037224 */ /* 0x000fc800078e02ff */
[----:B------:R-:W-:-:S05]  /*0240*/  IMAD.IADD R2, R0, 0x1, -R3 ;  /* 0x0000000100027824 */ /* 0x000fca00078e0a03 */
[----:B------:R-:W-:-:S04]  /*0250*/  LEA R3, R3, R2, 0x1 ;  /* 0x0000000203037211 */ /* 0x000fc800078e08ff */
[----:B------:R-:W-:-:S05]  /*0260*/  SHF.L.U32 R3, R3, 0x1, RZ ;  /* 0x0000000103037819 */ /* 0x000fca00000006ff */
[----:B-1----:R-:W-:Y:S02]  /*0270*/  IMAD.WIDE R2, R3, 0x4, R4 ;  /* 0x0000000403027825 */ /* 0x002fe400078e0204 */
[----:B------:R-:W1:Y:S03]  /*0280*/  LDC.64 R4, c[0x0][0x388] ;  /* 0x0000e200ff047b82 */ /* 0x000e660000000a00 */
[----:B0-----:R-:W2:Y:S04]  /*0290*/  LDG.E R6, desc[UR4][R2.64] ;  /* 0x0000000402067981 */ /* 0x001ea8000c1e1900 */
[----:B------:R-:W2:Y:S01]  /*02a0*/  LDG.E R7, desc[UR4][R2.64+0x4] ;  /* 0x0000040402077981 */ /* 0x000ea2000c1e1900 */
[----:B-1----:R-:W-:-:S04]  /*02b0*/  IMAD.WIDE R4, R0, 0x4, R4 ;  /* 0x0000000400047825 */ /* 0x002fc800078e0204 */
[----:B--2---:R-:W-:-:S04]  /*02c0*/  FADD R6, R6, R7 ;  /* 0x0000000706067221 */ /* 0x004fc80000000000 */
[----:B------:R-:W-:-:S05]  /*02d0*/  FMUL R7, R6, 0.5 ;  /* 0x3f00000006077820 */ /* 0x000fca0000400000 */
[----:B------:R-:W-:Y:S01]  /*02e0*/  STG.E desc[UR4][R4.64], R7 ;  /* 0x0000000704007986 */ /* 0x000fe2000c101904 */
[----:B------:R-:W-:Y:S05]  /*02f0*/  EXIT ;  /* 0x000000000000794d */ /* 0x000fea0003800000 */
.L_x_6:
        /* <DEDUP_REMOVED lines=16> */
.L_x_18:


//--------------------- .text.prolongate_cell_centered --------------------------
	.section	.text.prolongate_cell_centered,"ax",@progbits
	.align	128
        .global         prolongate_cell_centered
        .type           prolongate_cell_centered,@function
        .size           prolongate_cell_centered,(.L_x_19 - prolongate_cell_centered)
        .other          prolongate_cell_centered,@"STO_CUDA_ENTRY STV_DEFAULT"
prolongate_cell_centered:
.text.prolongate_cell_centered:
        /* <DEDUP_REMOVED lines=24> */
[----:B------:R-:W-:Y:S01]  /*0180*/  @!P2 IMAD.IADD R2, R2, 0x1, -R7 ;  /* 0x000000010202a824 */ /* 0x000fe200078e0a07 */
[----:B------:R-:W-:Y:S02]  /*0190*/  @!P2 IADD3 R5, PT, PT, R5, 0x1, RZ ;  /* 0x000000010505a810 */ /* 0x000fe40007ffe0ff */
[----:B------:R-:W-:Y:S02]  /*01a0*/  ISETP.NE.AND P2, PT, R3, RZ, PT ;  /* 0x000000ff0300720c */ /* 0x000fe40003f45270 */
[----:B------:R-:W-:Y:S02]  /*01b0*/  ISETP.GE.U32.AND P0, PT, R2, R7, PT ;  /* 0x000000070200720c */ /* 0x000fe40003f06070 */
[----:B------:R-:W-:-:S04]  /*01c0*/  LOP3.LUT R2, R0, R3, RZ, 0x3c, !PT ;  /* 0x0000000300027212 */ /* 0x000fc800078e3cff */
[----:B------:R-:W-:-:S07]  /*01d0*/  ISETP.GE.AND P1, PT, R2, RZ, PT ;  /* 0x000000ff0200720c */ /* 0x000fce0003f26270 */
[----:B------:R-:W-:-:S05]  /*01e0*/  @P0 VIADD R5, R5, 0x1 ;  /* 0x0000000105050836 */ /* 0x000fca0000000000 */
[----:B------:R-:W-:Y:S02]  /*01f0*/  MOV R2, R5 ;  /* 0x0000000500027202 */ /* 0x000fe40000000f00 */
[----:B------:R-:W1:Y:S03]  /*0200*/  LDC.64 R4, c[0x0][0x380] ;  /* 0x0000e000ff047b82 */ /* 0x000e660000000a00 */
[----:B------:R-:W-:Y:S01]  /*0210*/  @!P1 IMAD.MOV R2, RZ, RZ, -R2 ;  /* 0x000000ffff029224 */ /* 0x000fe200078e0a02 */
[----:B------:R-:W-:-:S04]  /*0220*/  @!P2 LOP3.LUT R2, RZ, R3, RZ, 0x33, !PT ;  /* 0x00000003ff02a212 */ /* 0x000fc800078e33ff */
[C---:B------:R-:W-:Y:S02]  /*0230*/  IADD3 R6, PT, PT, -R2.reuse, RZ, RZ ;  /* 0x000000ff02067210 */ /* 0x040fe40007ffe1ff */
[----:B------:R-:W-:-:S03]  /*0240*/  LEA.HI R2, R2, R2, RZ, 0x1 ;  /* 0x0000000202027211 */ /* 0x000fc600078f08ff */
[C---:B------:R-:W-:Y:S01]  /*0250*/  IMAD R6, R3.reuse, R6, R0 ;  /* 0x0000000603067224 */ /* 0x040fe200078e0200 */
[----:B------:R-:W-:Y:S02]  /*0260*/  LEA.HI R3, R3, R3, RZ, 0x1 ;  /* 0x0000000303037211 */ /* 0x000fe400078f08ff */
[----:B------:R-:W-:Y:S02]  /*0270*/  SHF.R.S32.HI R2, RZ, 0x1, R2 ;  /* 0x00000001ff027819 */ /* 0x000fe40000011402 */
[----:B------:R-:W-:Y:S02]  /*0280*/  LEA.HI R6, R6, R6, RZ, 0x1 ;  /* 0x0000000606067211 */ /* 0x000fe400078f08ff */
[----:B------:R-:W-:Y:S02]  /*0290*/  SHF.R.S32.HI R7, RZ, 0x1, R3 ;  /* 0x00000001ff077819 */ /* 0x000fe40000011403 */
[----:B------:R-:W-:-:S05]  /*02a0*/  SHF.R.S32.HI R3, RZ, 0x1, R6 ;  /* 0x00000001ff037819 */ /* 0x000fca0000011406 */
[----:B------:R-:W-:-:S04]  /*02b0*/  IMAD R3, R2, R7, R3 ;  /* 0x0000000702037224 */ /* 0x000fc800078e0203 */
[----:B-1----:R-:W-:Y:S02]  /*02c0*/  IMAD.WIDE R2, R3, 0x4, R4 ;  /* 0x0000000403027825 */ /* 0x002fe400078e0204 */
[----:B------:R-:W1:Y:S04]  /*02d0*/  LDC.64 R4, c[0x0][0x388] ;  /* 0x0000e200ff047b82 */ /* 0x000e680000000a00 */
[----:B0-----:R-:W2:Y:S01]  /*02e0*/  LDG.E R3, desc[UR4][R2.64] ;  /* 0x0000000402037981 */ /* 0x001ea2000c1e1900 */
[----:B-1----:R-:W-:-:S05]  /*02f0*/  IMAD.WIDE R4, R0, 0x4, R4 ;  /* 0x0000000400047825 */ /* 0x002fca00078e0204 */
[----:B--2---:R-:W-:Y:S01]  /*0300*/  STG.E desc[UR4][R4.64], R3 ;  /* 0x0000000304007986 */ /* 0x004fe2000c101904 */
[----:B------:R-:W-:Y:S05]  /*0310*/  EXIT ;  /* 0x000000000000794d */ /* 0x000fea0003800000 */
.L_x_7:
        /* <DEDUP_REMOVED lines=14> */
.L_x_19:


//--------------------- .text.restrict_max_pool   --------------------------
	.section	.text.restrict_max_pool,"ax",@progbits
	.align	128
        .global         restrict_max_pool
        .type           restrict_max_pool,@function
        .size           restrict_max_pool,(.L_x_20 - restrict_max_pool)
        .other          restrict_max_pool,@"STO_CUDA_ENTRY STV_DEFAULT"
restrict_max_pool:
.text.restrict_max_pool:
        /* <DEDUP_REMOVED lines=19> */
[----:B------:R-:W-:-:S06]  /*0130*/  IMAD.HI.U32 R5, R5, R9, R4 ;  /* 0x0000000905057227 */ /* 0x000fcc00078e0004 */
[----:B------:R-:W-:-:S05]  /*0140*/  IMAD.HI.U32 R5, R5, R6, RZ ;  /* 0x0000000605057227 */ /* 0x000fca00078e00ff */
[----:B------:R-:W-:-:S05]  /*0150*/  IADD3 R2, PT, PT, -R5, RZ, RZ ;  /* 0x000000ff05027210 */ /* 0x000fca0007ffe1ff */
[----:B------:R-:W-:-:S05]  /*0160*/  IMAD R2, R7, R2, R6 ;  /* 0x0000000207027224 */ /* 0x000fca00078e0206 */
[----:B------:R-:W-:-:S13]  /*0170*/  ISETP.GT.U32.AND P2, PT, R7, R2, PT ;  /* 0x000000020700720c */ /* 0x000fda0003f44070 */
[----:B------:R-:W-:Y:S01]  /*0180*/  @!P2 IMAD.IADD R2, R2, 0x1, -R7 ;  /* 0x000000010202a824 */ /* 0x000fe200078e0a07 */
[----:B------:R-:W-:Y:S02]  /*0190*/  @!P2 IADD3 R5, PT, PT, R5, 0x1, RZ ;  /* 0x000000010505a810 */ /* 0x000fe40007ffe0ff */
[C---:B------:R-:W-:Y:S02]  /*01a0*/  ISETP.NE.AND P2, PT, R3.reuse, RZ, PT ;  /* 0x000000ff0300720c */ /* 0x040fe40003f45270 */
[----:B------:R-:W-:Y:S02]  /*01b0*/  ISETP.GE.U32.AND P0, PT, R2, R7, PT ;  /* 0x000000070200720c */ /* 0x000fe40003f06070 */
[----:B------:R-:W-:Y:S02]  /*01c0*/  LOP3.LUT R2, R0, R3, RZ, 0x3c, !PT ;  /* 0x0000000300027212 */ /* 0x000fe400078e3cff */
[----:B------:R-:W-:Y:S02]  /*01d0*/  SHF.L.U32 R7, R3, 0x1, RZ ;  /* 0x0000000103077819 */ /* 0x000fe400000006ff */
[----:B------:R-:W-:-:S07]  /*01e0*/  ISETP.GE.AND P1, PT, R2, RZ, PT ;  /* 0x000000ff0200720c */ /* 0x000fce0003f26270 */
[----:B------:R-:W-:-:S05]  /*01f0*/  @P0 VIADD R5, R5, 0x1 ;  /* 0x0000000105050836 */ /* 0x000fca0000000000 */
[----:B------:R-:W-:Y:S02]  /*0200*/  MOV R2, R5 ;  /* 0x0000000500027202 */ /* 0x000fe40000000f00 */
[----:B------:R-:W1:Y:S03]  /*0210*/  LDC.64 R4, c[0x0][0x380] ;  /* 0x0000e000ff047b82 */ /* 0x000e660000000a00 */
[----:B------:R-:W-:Y:S01]  /*0220*/  @!P1 IMAD.MOV R2, RZ, RZ, -R2 ;  /* 0x000000ffff029224 */ /* 0x000fe200078e0a02 */
[----:B------:R-:W-:-:S05]  /*0230*/  @!P2 LOP3.LUT R2, RZ, R3, RZ, 0x33, !PT ;  /* 0x00000003ff02a212 */ /* 0x000fca00078e33ff */
[----:B------:R-:W-:Y:S02]  /*0240*/  IMAD.MOV R6, RZ, RZ, -R2 ;  /* 0x000000ffff067224 */ /* 0x000fe400078e0a02 */
[----:B------:R-:W-:Y:S02]  /*0250*/  IMAD R2, R2, R7, RZ ;  /* 0x0000000702027224 */ /* 0x000fe400078e02ff */
[----:B------:R-:W-:-:S05]  /*0260*/  IMAD R3, R3, R6, R0 ;  /* 0x0000000603037224 */ /* 0x000fca00078e0200 */
[----:B------:R-:W-:-:S05]  /*0270*/  IADD3 R3, PT, PT, R3, R2, RZ ;  /* 0x0000000203037210 */ /* 0x000fca0007ffe0ff */
[----:B------:R-:W-:-:S04]  /*0280*/  IMAD.SHL.U32 R3, R3, 0x2, RZ ;  /* 0x0000000203037824 */ /* 0x000fc800078e00ff */
[----:B-1----:R-:W-:-:S05]  /*0290*/  IMAD.WIDE R2, R3, 0x4, R4 ;  /* 0x0000000403027825 */ /* 0x002fca00078e0204 */
[----:B0-----:R-:W2:Y:S01]  /*02a0*/  LDG.E R8, desc[UR4][R2.64] ;  /* 0x0000000402087981 */ /* 0x001ea2000c1e1900 */
[----:B------:R-:W-:Y:S02]  /*02b0*/  IMAD.WIDE R4, R7, 0x4, R2 ;  /* 0x0000000407047825 */ /* 0x000fe400078e0202 */
[----:B------:R-:W0:Y:S01]  /*02c0*/  LDC.64 R6, c[0x0][0x388] ;  /* 0x0000e200ff067b82 */ /* 0x000e220000000a00 */
[----:B------:R-:W2:Y:S04]  /*02d0*/  LDG.E R9, desc[UR4][R2.64+0x4] ;  /* 0x0000040402097981 */ /* 0x000ea8000c1e1900 */
[----:B------:R-:W3:Y:S04]  /*02e0*/  LDG.E R10, desc[UR4][R4.64] ;  /* 0x00000004040a7981 */ /* 0x000ee8000c1e1900 */
[----:B------:R-:W3:Y:S01]  /*02f0*/  LDG.E R11, desc[UR4][R4.64+0x4] ;  /* 0x00000404040b7981 */ /* 0x000ee2000c1e1900 */
[----:B0-----:R-:W-:Y:S01]  /*0300*/  IMAD.WIDE R6, R0, 0x4, R6 ;  /* 0x0000000400067825 */ /* 0x001fe200078e0206 */
[----:B---3--:R-:W-:-:S04]  /*0310*/  FMNMX R10, R10, R11, !PT ;  /* 0x0000000b0a0a7209 */ /* 0x008fc80007800000 */
[----:B--2---:R-:W-:-:S05]  /*0320*/  FMNMX3 R9, R8, R9, R10, !PT ;  /* 0x0000000908097276 */ /* 0x004fca000780000a */
[----:B------:R-:W-:Y:S01]  /*0330*/  STG.E desc[UR4][R6.64], R9 ;  /* 0x0000000906007986 */ /* 0x000fe2000c101904 */
[----:B------:R-:W-:Y:S05]  /*0340*/  EXIT ;  /* 0x000000000000794d */ /* 0x000fea0003800000 */
.L_x_8:
        /* <DEDUP_REMOVED lines=11> */
.L_x_20:


//--------------------- .text.restrict_cell_centered --------------------------
	.section	.text.restrict_cell_centered,"ax",@progbits
	.align	128
        .global         restrict_cell_centered
        .type           restrict_cell_centered,@function
        .size           restrict_cell_centered,(.L_x_21 - restrict_cell_centered)
        .other          restrict_cell_centered,@"STO_CUDA_ENTRY STV_DEFAULT"
restrict_cell_centered:
.text.restrict_cell_centered:
        /* <DEDUP_REMOVED lines=19> */
[----:B------:R-:W-:-:S06]  /*0130*/  IMAD.HI.U32 R5, R5, R9, R4 ;  /* 0x0000000905057227 */ /* 0x000fcc00078e0004 */
[----:B------:R-:W-:-:S04]  /*0140*/  IMAD.HI.U32 R5, R5, R6, RZ ;  /* 0x0000000605057227 */ /* 0x000fc800078e00ff */
[----:B------:R-:W-:-:S04]  /*0150*/  IMAD.MOV R2, RZ, RZ, -R5 ;  /* 0x000000ffff027224 */ /* 0x000fc800078e0a05 */
[----:B------:R-:W-:-:S05]  /*0160*/  IMAD R2, R7, R2, R6 ;  /* 0x0000000207027224 */ /* 0x000fca00078e0206 */
[----:B------:R-:W-:-:S13]  /*0170*/  ISETP.GT.U32.AND P2, PT, R7, R2, PT ;  /* 0x000000020700720c */ /* 0x000fda0003f44070 */
[-C--:B------:R-:W-:Y:S02]  /*0180*/  @!P2 IADD3 R2, PT, PT, R2, -R7.reuse, RZ ;  /* 0x800000070202a210 */ /* 0x080fe40007ffe0ff */
[----:B------:R-:W-:Y:S02]  /*0190*/  @!P2 IADD3 R5, PT, PT, R5, 0x1, RZ ;  /* 0x000000010505a810 */ /* 0x000fe40007ffe0ff */
[----:B------:R-:W-:Y:S01]  /*01a0*/  ISETP.GE.U32.AND P0, PT, R2, R7, PT ;  /* 0x000000070200720c */ /* 0x000fe20003f06070 */
[C---:B------:R-:W-:Y:S01]  /*01b0*/  IMAD.SHL.U32 R7, R3.reuse, 0x2, RZ ;  /* 0x0000000203077824 */ /* 0x040fe200078e00ff */
[----:B------:R-:W-:Y:S02]  /*01c0*/  LOP3.LUT R2, R0, R3, RZ, 0x3c, !PT ;  /* 0x0000000300027212 */ /* 0x000fe400078e3cff */
[----:B------:R-:W-:Y:S02]  /*01d0*/  ISETP.NE.AND P2, PT, R3, RZ, PT ;  /* 0x000000ff0300720c */ /* 0x000fe40003f45270 */
[----:B------:R-:W-:-:S07]  /*01e0*/  ISETP.GE.AND P1, PT, R2, RZ, PT ;  /* 0x000000ff0200720c */ /* 0x000fce0003f26270 */
[----:B------:R-:W-:-:S05]  /*01f0*/  @P0 VIADD R5, R5, 0x1 ;  /* 0x0000000105050836 */ /* 0x000fca0000000000 */
[----:B------:R-:W-:Y:S02]  /*0200*/  MOV R2, R5 ;  /* 0x0000000500027202 */ /* 0x000fe40000000f00 */
[----:B------:R-:W1:Y:S02]  /*0210*/  LDC.64 R4, c[0x0][0x380] ;  /* 0x0000e000ff047b82 */ /* 0x000e640000000a00 */
[----:B------:R-:W-:Y:S02]  /*0220*/  @!P1 IADD3 R2, PT, PT, -R2, RZ, RZ ;  /* 0x000000ff02029210 */ /* 0x000fe40007ffe1ff */
[----:B------:R-:W-:-:S04]  /*0230*/  @!P2 LOP3.LUT R2, RZ, R3, RZ, 0x33, !PT ;  /* 0x00000003ff02a212 */ /* 0x000fc800078e33ff */
[C---:B------:R-:W-:Y:S01]  /*0240*/  IADD3 R6, PT, PT, -R2.reuse, RZ, RZ ;  /* 0x000000ff02067210 */ /* 0x040fe20007ffe1ff */
[----:B------:R-:W-:-:S04]  /*0250*/  IMAD R2, R2, R7, RZ ;  /* 0x0000000702027224 */ /* 0x000fc800078e02ff */
[----:B------:R-:W-:-:S05]  /*0260*/  IMAD R3, R3, R6, R0 ;  /* 0x0000000603037224 */ /* 0x000fca00078e0200 */
[----:B------:R-:W-:-:S04]  /*0270*/  IADD3 R3, PT, PT, R3, R2, RZ ;  /* 0x0000000203037210 */ /* 0x000fc80007ffe0ff */
[----:B------:R-:W-:-:S05]  /*0280*/  SHF.L.U32 R3, R3, 0x1, RZ ;  /* 0x0000000103037819 */ /* 0x000fca00000006ff */
[----:B-1----:R-:W-:-:S05]  /*0290*/  IMAD.WIDE R2, R3, 0x4, R4 ;  /* 0x0000000403027825 */ /* 0x002fca00078e0204 */
[----:B0-----:R-:W2:Y:S01]  /*02a0*/  LDG.E R8, desc[UR4][R2.64] ;  /* 0x0000000402087981 */ /* 0x001ea2000c1e1900 */
[----:B------:R-:W-:Y:S02]  /*02b0*/  IMAD.WIDE R4, R7, 0x4, R2 ;  /* 0x0000000407047825 */ /* 0x000fe400078e0202 */
[----:B------:R-:W0:Y:S01]  /*02c0*/  LDC.64 R6, c[0x0][0x388] ;  /* 0x0000e200ff067b82 */ /* 0x000e220000000a00 */
[----:B------:R-:W2:Y:S04]  /*02d0*/  LDG.E R9, desc[UR4][R2.64+0x4] ;  /* 0x0000040402097981 */ /* 0x000ea8000c1e1900 */
[----:B------:R-:W3:Y:S04]  /*02e0*/  LDG.E R11, desc[UR4][R4.64] ;  /* 0x00000004040b7981 */ /* 0x000ee8000c1e1900 */
[----:B------:R-:W4:Y:S01]  /*02f0*/  LDG.E R13, desc[UR4][R4.64+0x4] ;  /* 0x00000404040d7981 */ /* 0x000f22000c1e1900 */
[----:B0-----:R-:W-:-:S04]  /*0300*/  IMAD.WIDE R6, R0, 0x4, R6 ;  /* 0x0000000400067825 */ /* 0x001fc800078e0206 */
[----:B--2---:R-:W-:-:S04]  /*0310*/  FADD R8, R8, R9 ;  /* 0x0000000908087221 */ /* 0x004fc80000000000 */
[----:B---3--:R-:W-:-:S04]  /*0320*/  FADD R8, R8, R11 ;  /* 0x0000000b08087221 */ /* 0x008fc80000000000 */
[----:B----4-:R-:W-:-:S04]  /*0330*/  FADD R8, R8, R13 ;  /* 0x0000000d08087221 */ /* 0x010fc80000000000 */
[----:B------:R-:W-:-:S05]  /*0340*/  FMUL R9, R8, 0.25 ;  /* 0x3e80000008097820 */ /* 0x000fca0000400000 */
[----:B------:R-:W-:Y:S01]  /*0350*/  STG.E desc[UR4][R6.64], R9 ;  /* 0x0000000906007986 */ /* 0x000fe2000c101904 */
[----:B------:R-:W-:Y:S05]  /*0360*/  EXIT ;  /* 0x000000000000794d */ /* 0x000fea0003800000 */
.L_x_9:
        /* <DEDUP_REMOVED lines=9> */
.L_x_21:


//--------------------- .text.prolongate_u        --------------------------
	.section	.text.prolongate_u,"ax",@progbits
	.align	128
        .global         prolongate_u
        .type           prolongate_u,@function
        .size           prolongate_u,(.L_x_22 - prolongate_u)
        .other          prolongate_u,@"STO_CUDA_ENTRY STV_DEFAULT"
prolongate_u:
.text.prolongate_u:
        /* <DEDUP_REMOVED lines=9> */
[----:B------:R-:W-:Y:S01]  /*0090*/  VIADD R7, R3, 0x1 ;  /* 0x0000000103077836 */ /* 0x000fe20000000000 */
[----:B------:R-:W-:Y:S01]  /*00a0*/  IABS R8, R0 ;  /* 0x0000000000087213 */ /* 0x000fe20000000000 */
[----:B------:R-:W0:Y:S03]  /*00b0*/  LDCU.64 UR4, c[0x0][0x358] ;  /* 0x00006b00ff0477ac */ /* 0x000e260008000a00 */
[-C--:B------:R-:W-:Y:S02]  /*00c0*/  IABS R9, R7.reuse ;  /* 0x0000000700097213 */ /* 0x080fe40000000000 */
[----:B------:R-:W-:Y:S02]  /*00d0*/  IABS R10, R7 ;  /* 0x00000007000a7213 */ /* 0x000fe40000000000 */
[----:B------:R-:W1:Y:S08]  /*00e0*/  I2F.RP R2, R9 ;  /* 0x0000000900027306 */ /* 0x000e700000209400 */
[----:B-1----:R-:W1:Y:S02]  /*00f0*/  MUFU.RCP R2, R2 ;  /* 0x0000000200027308 */ /* 0x002e640000001000 */
[----:B-1----:R-:W-:-:S02]  /*0100*/  VIADD R4, R2, 0xffffffe ;  /* 0x0ffffffe02047836 */ /* 0x002fc40000000000 */
[----:B------:R-:W-:-:S04]  /*0110*/  IMAD.MOV R2, RZ, RZ, -R10 ;  /* 0x000000ffff027224 */ /* 0x000fc800078e0a0a */
[----:B------:R1:W2:Y:S02]  /*0120*/  F2I.FTZ.U32.TRUNC.NTZ R5, R4 ;  /* 0x0000000400057305 */ /* 0x0002a4000021f000 */
[----:B-1----:R-:W-:Y:S01]  /*0130*/  HFMA2 R4, -RZ, RZ, 0, 0 ;  /* 0x00000000ff047431 */ /* 0x002fe200000001ff */
[----:B--2---:R-:W-:-:S05]  /*0140*/  IADD3 R6, PT, PT, RZ, -R5, RZ ;  /* 0x80000005ff067210 */ /* 0x004fca0007ffe0ff */
[----:B------:R-:W-:Y:S02]  /*0150*/  IMAD R11, R6, R9, RZ ;  /* 0x00000009060b7224 */ /* 0x000fe400078e02ff */
[----:B------:R-:W-:Y:S02]  /*0160*/  IMAD.MOV.U32 R6, RZ, RZ, R8 ;  /* 0x000000ffff067224 */ /* 0x000fe400078e0008 */
[----:B------:R-:W-:-:S06]  /*0170*/  IMAD.HI.U32 R5, R5, R11, R4 ;  /* 0x0000000b05057227 */ /* 0x000fcc00078e0004 */
[----:B------:R-:W-:-:S04]  /*0180*/  IMAD.HI.U32 R5, R5, R6, RZ ;  /* 0x0000000605057227 */ /* 0x000fc800078e00ff */
        /* <DEDUP_REMOVED lines=8> */
[----:B------:R-:W-:-:S06]  /*0210*/  @P0 IADD3 R5, PT, PT, R5, 0x1, RZ ;  /* 0x0000000105050810 */ /* 0x000fcc0007ffe0ff */
[----:B------:R-:W-:Y:S01]  /*0220*/  @!P1 IMAD.MOV R5, RZ, RZ, -R5 ;  /* 0x000000ffff059224 */ /* 0x000fe200078e0a05 */
[----:B------:R-:W-:-:S04]  /*0230*/  @!P2 LOP3.LUT R5, RZ, R7, RZ, 0x33, !PT ;  /* 0x00000007ff05a212 */ /* 0x000fc800078e33ff */
[C---:B------:R-:W-:Y:S02]  /*0240*/  IADD3 R2, PT, PT, -R5.reuse, RZ, RZ ;  /* 0x000000ff05027210 */ /* 0x040fe40007ffe1ff */
[----:B------:R-:W-:-:S03]  /*0250*/  LEA.HI R5, R5, R5, RZ, 0x1 ;  /* 0x0000000505057211 */ /* 0x000fc600078f08ff */
[----:B------:R-:W-:Y:S01]  /*0260*/  IMAD R7, R7, R2, R0 ;  /* 0x0000000207077224 */ /* 0x000fe200078e0200 */
[----:B------:R-:W-:-:S04]  /*0270*/  SHF.R.S32.HI R6, RZ, 0x1, R5 ;  /* 0x00000001ff067819 */ /* 0x000fc80000011405 */
[C---:B------:R-:W-:Y:S02]  /*0280*/  LOP3.LUT R2, R7.reuse, 0x1, RZ, 0xc0, !PT ;  /* 0x0000000107027812 */ /* 0x040fe400078ec0ff */
[----:B------:R-:W-:Y:S02]  /*0290*/  LEA.HI R7, R7, R7, RZ, 0x1 ;  /* 0x0000000707077211 */ /* 0x000fe400078f08ff */
[----:B------:R-:W-:Y:S02]  /*02a0*/  ISETP.NE.U32.AND P0, PT, R2, 0x1, PT ;  /* 0x000000010200780c */ /* 0x000fe40003f05070 */
[----:B------:R-:W-:-:S11]  /*02b0*/  SHF.R.S32.HI R8, RZ, 0x1, R7 ;  /* 0x00000001ff087819 */ /* 0x000fd60000011407 */
[----:B0-----:R-:W-:Y:S05]  /*02c0*/  @!P0 BRA `(.L_x_10) ;  /* 0x00000000002c8947 */ /* 0x001fea0003800000 */
[----:B------:R-:W0:Y:S01]  /*02d0*/  LDC.64 R4, c[0x0][0x380] ;  /* 0x0000e000ff047b82 */ /* 0x000e220000000a00 */
[----:B------:R-:W-:-:S04]  /*02e0*/  LEA.HI R3, R3, R3, RZ, 0x1 ;  /* 0x0000000303037211 */ /* 0x000fc800078f08ff */
[----:B------:R-:W-:-:S05]  /*02f0*/  SHF.R.S32.HI R3, RZ, 0x1, R3 ;  /* 0x00000001ff037819 */ /* 0x000fca0000011403 */
[----:B------:R-:W-:-:S04]  /*0300*/  IMAD R3, R6, R3, R6 ;  /* 0x0000000306037224 */ /* 0x000fc800078e0206 */
[----:B------:R-:W-:-:S04]  /*0310*/  IMAD.IADD R3, R8, 0x1, R3 ;  /* 0x0000000108037824 */ /* 0x000fc800078e0203 */
[----:B0-----:R-:W-:Y:S02]  /*0320*/  IMAD.WIDE R2, R3, 0x4, R4 ;  /* 0x0000000403027825 */ /* 0x001fe400078e0204 */
[----:B------:R-:W0:Y:S04]  /*0330*/  LDC.64 R4, c[0x0][0x388] ;  /* 0x0000e200ff047b82 */ /* 0x000e280000000a00 */
[----:B------:R-:W2:Y:S01]  /*0340*/  LDG.E R3, desc[UR4][R2.64] ;  /* 0x0000000402037981 */ /* 0x000ea2000c1e1900 */
[----:B0-----:R-:W-:-:S05]  /*0350*/  IMAD.WIDE R4, R0, 0x4, R4 ;  /* 0x0000000400047825 */ /* 0x001fca00078e0204 */
[----:B--2---:R-:W-:Y:S01]  /*0360*/  STG.E desc[UR4][R4.64], R3 ;  /* 0x0000000304007986 */ /* 0x004fe2000c101904 */
[----:B------:R-:W-:Y:S05]  /*0370*/  EXIT ;  /* 0x000000000000794d */ /* 0x000fea0003800000 */
.L_x_10:
[----:B------:R-:W-:-:S04]  /*0380*/  LEA.HI R3, R3, R3, RZ, 0x1 ;  /* 0x0000000303037211 */ /* 0x000fc800078f08ff */
[----:B------:R-:W-:-:S04]  /*0390*/  SHF.R.S32.HI R5, RZ, 0x1, R3 ;  /* 0x00000001ff057819 */ /* 0x000fc80000011403 */
[----:B------:R-:W-:-:S13]  /*03a0*/  ISETP.GE.AND P0, PT, R8, R5, PT ;  /* 0x000000050800720c */ /* 0x000fda0003f06270 */
[----:B------:R-:W-:Y:S05]  /*03b0*/  @P0 BRA `(.L_x_11) ;  /* 0x0000000000300947 */ /* 0x000fea0003800000 */
[----:B------:R-:W0:Y:S01]  /*03c0*/  LDC.64 R2, c[0x0][0x380] ;  /* 0x0000e000ff027b82 */ /* 0x000e220000000a00 */
[----:B------:R-:W-:-:S05]  /*03d0*/  IMAD R5, R6, R5, R6 ;  /* 0x0000000506057224 */ /* 0x000fca00078e0206 */
[----:B------:R-:W-:-:S05]  /*03e0*/  IADD3 R5, PT, PT, R8, R5, RZ ;  /* 0x0000000508057210 */ /* 0x000fca0007ffe0ff */
[----:B0-----:R-:W-:Y:S02]  /*03f0*/  IMAD.WIDE R2, R5, 0x4, R2 ;  /* 0x0000000405027825 */ /* 0x001fe400078e0202 */
[----:B------:R-:W0:Y:S03]  /*0400*/  LDC.64 R4, c[0x0][0x388] ;  /* 0x0000e200ff047b82 */ /* 0x000e260000000a00 */
[----:B------:R-:W2:Y:S04]  /*0410*/  LDG.E R6, desc[UR4][R2.64] ;  /* 0x0000000402067981 */ /* 0x000ea8000c1e1900 */
[----:B------:R-:W2:Y:S01]  /*0420*/  LDG.E R7, desc[UR4][R2.64+0x4] ;  /* 0x0000040402077981 */ /* 0x000ea2000c1e1900 */
[----:B0-----:R-:W-:-:S04]  /*0430*/  IMAD.WIDE R4, R0, 0x4, R4 ;  /* 0x0000000400047825 */ /* 0x001fc800078e0204 */
[----:B--2---:R-:W-:-:S04]  /*0440*/  FADD R6, R6, R7 ;  /* 0x0000000706067221 */ /* 0x004fc80000000000 */
[----:B------:R-:W-:-:S05]  /*0450*/  FMUL R7, R6, 0.5 ;  /* 0x3f00000006077820 */ /* 0x000fca0000400000 */
[----:B------:R-:W-:Y:S01]  /*0460*/  STG.E desc[UR4][R4.64], R7 ;  /* 0x0000000704007986 */ /* 0x000fe2000c101904 */
[----:B------:R-:W-:Y:S05]  /*0470*/  EXIT ;  /* 0x000000000000794d */ /* 0x000fea0003800000 */
.L_x_11:
[----:B------:R-:W0:Y:S01]  /*0480*/  LDC.64 R2, c[0x0][0x380] ;  /* 0x0000e000ff027b82 */ /* 0x000e220000000a00 */
        /* <DEDUP_REMOVED lines=8> */
.L_x_12:
        /* <DEDUP_REMOVED lines=15> */
.L_x_22:


//--------------------- .text.restrict_u          --------------------------
	.section	.text.restrict_u,"ax",@progbits
	.align	128
        .global         restrict_u
        .type           restrict_u,@function
        .size           restrict_u,(.L_x_23 - restrict_u)
        .other          restrict_u,@"STO_CUDA_ENTRY STV_DEFAULT"
restrict_u:
.text.restrict_u:
        /* <DEDUP_REMOVED lines=9> */
[----:B------:R-:W-:Y:S01]  /*0090*/  IADD3 R7, PT, PT, R3, 0x1, RZ ;  /* 0x0000000103077810 */ /* 0x000fe20007ffe0ff */
[----:B------:R-:W0:Y:S01]  /*00a0*/  LDCU.64 UR4, c[0x0][0x358] ;  /* 0x00006b00ff0477ac */ /* 0x000e220008000a00 */
[----:B------:R-:W-:Y:S02]  /*00b0*/  IABS R8, R0 ;  /* 0x0000000000087213 */ /* 0x000fe40000000000 */
        /* <DEDUP_REMOVED lines=17> */
[C---:B------:R-:W-:Y:S02]  /*01d0*/  ISETP.NE.AND P2, PT, R7.reuse, RZ, PT ;  /* 0x000000ff0700720c */ /* 0x040fe40003f45270 */
[----:B------:R-:W-:Y:S02]  /*01e0*/  ISETP.GE.U32.AND P0, PT, R2, R9, PT ;  /* 0x000000090200720c */ /* 0x000fe40003f06070 */
[----:B------:R-:W-:Y:S02]  /*01f0*/  LOP3.LUT R2, R0, R7, RZ, 0x3c, !PT ;  /* 0x0000000700027212 */ /* 0x000fe400078e3cff */
[----:B------:R-:W-:Y:S02]  /*0200*/  IADD3 R9, PT, PT, R7, R3, RZ ;  /* 0x0000000307097210 */ /* 0x000fe40007ffe0ff */
[----:B------:R-:W-:-:S07]  /*0210*/  ISETP.GE.AND P1, PT, R2, RZ, PT ;  /* 0x000000ff0200720c */ /* 0x000fce0003f26270 */
[----:B------:R-:W-:-:S05]  /*0220*/  @P0 IADD3 R5, PT, PT, R5, 0x1, RZ ;  /* 0x0000000105050810 */ /* 0x000fca0007ffe0ff */
[----:B------:R-:W-:Y:S02]  /*0230*/  IMAD.MOV.U32 R2, RZ, RZ, R5 ;  /* 0x000000ffff027224 */ /* 0x000fe400078e0005 */
[----:B------:R-:W1:Y:S03]  /*0240*/  LDC.64 R4, c[0x0][0x380] ;  /* 0x0000e000ff047b82 */ /* 0x000e660000000a00 */
[----:B------:R-:W-:Y:S02]  /*0250*/  @!P1 IADD3 R2, PT, PT, -R2, RZ, RZ ;  /* 0x000000ff02029210 */ /* 0x000fe40007ffe1ff */
[----:B------:R-:W-:-:S05]  /*0260*/  @!P2 LOP3.LUT R2, RZ, R7, RZ, 0x33, !PT ;  /* 0x00000007ff02a212 */ /* 0x000fca00078e33ff */
[----:B------:R-:W-:Y:S02]  /*0270*/  IMAD.MOV R3, RZ, RZ, -R2 ;  /* 0x000000ffff037224 */ /* 0x000fe400078e0a02 */
[----:B------:R-:W-:Y:S02]  /*0280*/  IMAD R2, R2, R9, RZ ;  /* 0x0000000902027224 */ /* 0x000fe400078e02ff */
[----:B------:R-:W-:-:S05]  /*0290*/  IMAD R7, R7, R3, R0 ;  /* 0x0000000307077224 */ /* 0x000fca00078e0200 */
[----:B------:R-:W-:Y:S02]  /*02a0*/  IADD3 R2, PT, PT, R7, R2, RZ ;  /* 0x0000000207027210 */ /* 0x000fe40007ffe0ff */
[----:B------:R-:W2:Y:S02]  /*02b0*/  LDC.64 R6, c[0x0][0x388] ;  /* 0x0000e200ff067b82 */ /* 0x000ea40000000a00 */
[----:B------:R-:W-:-:S05]  /*02c0*/  SHF.L.U32 R3, R2, 0x1, RZ ;  /* 0x0000000102037819 */ /* 0x000fca00000006ff */
[----:B-1----:R-:W-:-:S04]  /*02d0*/  IMAD.WIDE R2, R3, 0x4, R4 ;  /* 0x0000000403027825 */ /* 0x002fc800078e0204 */
[----:B------:R-:W-:Y:S02]  /*02e0*/  IMAD.WIDE R4, R9, 0x4, R2 ;  /* 0x0000000409047825 */ /* 0x000fe400078e0202 */
[----:B0-----:R-:W3:Y:S04]  /*02f0*/  LDG.E R2, desc[UR4][R2.64] ;  /* 0x0000000402027981 */ /* 0x001ee8000c1e1900 */
[----:B------:R-:W3:Y:S01]  /*0300*/  LDG.E R5, desc[UR4][R4.64] ;  /* 0x0000000404057981 */ /* 0x000ee2000c1e1900 */
[----:B--2---:R-:W-:-:S04]  /*0310*/  IMAD.WIDE R6, R0, 0x4, R6 ;  /* 0x0000000400067825 */ /* 0x004fc800078e0206 */
[----:B---3--:R-:W-:-:S04]  /*0320*/  FADD R8, R2, R5 ;  /* 0x0000000502087221 */ /* 0x008fc80000000000 */
[----:B------:R-:W-:-:S05]  /*0330*/  FMUL R9, R8, 0.5 ;  /* 0x3f00000008097820 */ /* 0x000fca0000400000 */
[----:B------:R-:W-:Y:S01]  /*0340*/  STG.E desc[UR4][R6.64], R9 ;  /* 0x0000000906007986 */ /* 0x000fe2000c101904 */
[----:B------:R-:W-:Y:S05]  /*0350*/  EXIT ;  /* 0x000000000000794d */ /* 0x000fea0003800000 */
.L_x_13:
        /* <DEDUP_REMOVED lines=10> */
.L_x_23:


//--------------------- .nv.shared.reserved.0     --------------------------
	.section	.nv.shared.reserved.0,"aw",@nobits
	.weak		__nv_reservedSMEM_offset_0_alias
	.size		__nv_reservedSMEM_offset_0_alias, 0, 64
	.other		__nv_reservedSMEM_offset_0_alias,@"STO_CUDA_RESERVED_SHARED STV_DEFAULT"
__nv_reservedSMEM_offset_0_alias:
	.zero		0
	.zero		64


//--------------------- .nv.constant0.prolongate_H_smooth --------------------------
	.section	.nv.constant0.prolongate_H_smooth,"a",@progbits
	.sectionflags	@""
	.align	4
.nv.constant0.prolongate_H_smooth:
	.zero		920


//--------------------- .nv.constant0.prolongate_v_smooth --------------------------
	.section	.nv.constant0.prolongate_v_smooth,"a",@progbits
	.sectionflags	@""
	.align	4
.nv.constant0.prolongate_v_smooth:
	.zero		920


//--------------------- .nv.constant0.prolongate_u_smooth --------------------------
	.section	.nv.constant0.prolongate_u_smooth,"a",@progbits
	.sectionflags	@""
	.align	4
.nv.constant0.prolongate_u_smooth:
	.zero		920


//--------------------- .nv.constant0.prolongate_v --------------------------
	.section	.nv.constant0.prolongate_v,"a",@progbits
	.sectionflags	@""
	.align	4
.nv.constant0.prolongate_v:
	.zero		920


//--------------------- .nv.constant0.restrict_v  --------------------------
	.section	.nv.constant0.restrict_v,"a",@progbits
	.sectionflags	@""
	.align	4
.nv.constant0.restrict_v:
	.zero		920


//--------------------- .nv.constant0.prolongate_cell_centered --------------------------
	.section	.nv.constant0.prolongate_cell_centered,"a",@progbits
	.sectionflags	@""
	.align	4
.nv.constant0.prolongate_cell_centered:
	.zero		920


//--------------------- .nv.constant0.restrict_max_pool --------------------------
	.section	.nv.constant0.restrict_max_pool,"a",@progbits
	.sectionflags	@""
	.align	4
.nv.constant0.restrict_max_pool:
	.zero		920


//--------------------- .nv.constant0.restrict_cell_centered --------------------------
	.section	.nv.constant0.restrict_cell_centered,"a",@progbits
	.sectionflags	@""
	.align	4
.nv.constant0.restrict_cell_centered:
	.zero		920


//--------------------- .nv.constant0.prolongate_u --------------------------
	.section	.nv.constant0.prolongate_u,"a",@progbits
	.sectionflags	@""
	.align	4
.nv.constant0.prolongate_u:
	.zero		920


//--------------------- .nv.constant0.restrict_u  --------------------------
	.section	.nv.constant0.restrict_u,"a",@progbits
	.sectionflags	@""
	.align	4
.nv.constant0.restrict_u:
	.zero		920


//--------------------- SYMBOLS --------------------------

	.type		.nv.reservedSmem.offset0,@object
	.size		.nv.reservedSmem.offset0,0x4
